//
// Generated by NVIDIA NVVM Compiler
//
// Compiler Build ID: CL-36424714
// Cuda compilation tools, release 13.0, V13.0.88
// Based on NVVM 20.0.0
//

.version 9.0
.target sm_100
.address_size 64

	// .globl	_Z29MutualIntensExtract_v2_KernelPiPfS0_lll
// _ZZ29MutualIntensExtract_v2_KernelPiPfS0_lllE4rowR has been demoted
// _ZZ29MutualIntensExtract_v2_KernelPiPfS0_lllE4rowI has been demoted

.visible .entry _Z29MutualIntensExtract_v2_KernelPiPfS0_lll(
	.param .u64 .ptr .align 1 _Z29MutualIntensExtract_v2_KernelPiPfS0_lll_param_0,
	.param .u64 .ptr .align 1 _Z29MutualIntensExtract_v2_KernelPiPfS0_lll_param_1,
	.param .u64 .ptr .align 1 _Z29MutualIntensExtract_v2_KernelPiPfS0_lll_param_2,
	.param .u64 _Z29MutualIntensExtract_v2_KernelPiPfS0_lll_param_3,
	.param .u64 _Z29MutualIntensExtract_v2_KernelPiPfS0_lll_param_4,
	.param .u64 _Z29MutualIntensExtract_v2_KernelPiPfS0_lll_param_5
)
{
	.reg .pred 	%p<15>;
	.reg .b32 	%r<50>;
	.reg .b32 	%f<38>;
	.reg .b64 	%rd<35>;
	.reg .b64 	%fd<3>;
	// demoted variable
	.shared .align 4 .b8 _ZZ29MutualIntensExtract_v2_KernelPiPfS0_lllE4rowR[128];
	// demoted variable
	.shared .align 4 .b8 _ZZ29MutualIntensExtract_v2_KernelPiPfS0_lllE4rowI[128];
	ld.param.u64 	%rd15, [_Z29MutualIntensExtract_v2_KernelPiPfS0_lll_param_0];
	ld.param.u64 	%rd16, [_Z29MutualIntensExtract_v2_KernelPiPfS0_lll_param_1];
	ld.param.u64 	%rd11, [_Z29MutualIntensExtract_v2_KernelPiPfS0_lll_param_2];
	ld.param.u64 	%rd12, [_Z29MutualIntensExtract_v2_KernelPiPfS0_lll_param_3];
	ld.param.u64 	%rd13, [_Z29MutualIntensExtract_v2_KernelPiPfS0_lll_param_4];
	ld.param.u64 	%rd14, [_Z29MutualIntensExtract_v2_KernelPiPfS0_lll_param_5];
	cvta.to.global.u64 	%rd1, %rd16;
	cvta.to.global.u64 	%rd17, %rd15;
	mov.u32 	%r10, %ctaid.x;
	shl.b32 	%r11, %r10, 1;
	mul.wide.u32 	%rd18, %r11, 4;
	add.s64 	%rd19, %rd17, %rd18;
	ld.global.u32 	%r1, [%rd19+4];
	ld.global.u32 	%r12, [%rd19];
	mov.u32 	%r2, %tid.x;
	add.s32 	%r13, %r1, %r2;
	add.s32 	%r3, %r12, %r2;
	cvt.s64.s32 	%rd2, %r13;
	setp.le.s64 	%p1, %rd12, %rd2;
	@%p1 bra 	$L__BB0_2;
	mul.lo.s64 	%rd20, %rd13, %rd2;
	shl.b64 	%rd21, %rd20, 2;
	add.s64 	%rd22, %rd1, %rd21;
	ld.global.f32 	%f5, [%rd22];
	shl.b32 	%r20, %r2, 2;
	mov.u32 	%r21, _ZZ29MutualIntensExtract_v2_KernelPiPfS0_lllE4rowR;
	add.s32 	%r22, %r21, %r20;
	st.shared.f32 	[%r22], %f5;
	ld.global.f32 	%f6, [%rd22+4];
	mov.u32 	%r23, _ZZ29MutualIntensExtract_v2_KernelPiPfS0_lllE4rowI;
	add.s32 	%r24, %r23, %r20;
	st.shared.f32 	[%r24], %f6;
	bra.uni 	$L__BB0_3;
$L__BB0_2:
	shl.b32 	%r14, %r2, 2;
	mov.u32 	%r15, _ZZ29MutualIntensExtract_v2_KernelPiPfS0_lllE4rowR;
	add.s32 	%r16, %r15, %r14;
	mov.b32 	%r17, 0;
	st.shared.u32 	[%r16], %r17;
	mov.u32 	%r18, _ZZ29MutualIntensExtract_v2_KernelPiPfS0_lllE4rowI;
	add.s32 	%r19, %r18, %r14;
	st.shared.u32 	[%r19], %r17;
$L__BB0_3:
	cvt.s64.s32 	%rd3, %r3;
	setp.le.s64 	%p2, %rd12, %rd3;
	@%p2 bra 	$L__BB0_13;
	mul.lo.s64 	%rd23, %rd13, %rd3;
	shl.b64 	%rd24, %rd23, 2;
	add.s64 	%rd25, %rd1, %rd24;
	ld.global.f32 	%f1, [%rd25];
	ld.global.f32 	%f2, [%rd25+4];
	bar.warp.sync 	-1;
	mul.lo.s64 	%rd26, %rd12, %rd3;
	shl.b64 	%rd27, %rd26, 1;
	shl.b32 	%r25, %r1, 1;
	cvt.s64.s32 	%rd28, %r25;
	add.s64 	%rd29, %rd27, %rd28;
	cvta.to.global.u64 	%rd30, %rd11;
	shl.b64 	%rd31, %rd29, 2;
	add.s64 	%rd32, %rd30, %rd31;
	setp.gt.s32 	%p3, %r1, %r3;
	@%p3 bra 	$L__BB0_13;
	setp.ne.s64 	%p4, %rd14, 0;
	@%p4 bra 	$L__BB0_8;
	mov.b32 	%r47, 0;
	mov.u32 	%r42, _ZZ29MutualIntensExtract_v2_KernelPiPfS0_lllE4rowR;
	mov.u32 	%r44, _ZZ29MutualIntensExtract_v2_KernelPiPfS0_lllE4rowI;
$L__BB0_7:
	shl.b32 	%r41, %r47, 2;
	add.s32 	%r43, %r42, %r41;
	ld.shared.f32 	%f31, [%r43];
	add.s32 	%r45, %r44, %r41;
	ld.shared.f32 	%f32, [%r45];
	mul.f32 	%f33, %f2, %f32;
	fma.rn.f32 	%f34, %f1, %f31, %f33;
	mul.f32 	%f35, %f1, %f32;
	mul.f32 	%f36, %f2, %f31;
	sub.f32 	%f37, %f35, %f36;
	st.global.f32 	[%rd32], %f34;
	st.global.f32 	[%rd32+4], %f37;
	add.s64 	%rd32, %rd32, 8;
	add.s32 	%r5, %r47, 1;
	setp.lt.u32 	%p12, %r47, 31;
	add.s32 	%r46, %r5, %r1;
	setp.le.s32 	%p13, %r46, %r3;
	and.pred  	%p14, %p12, %p13;
	mov.u32 	%r47, %r5;
	@%p14 bra 	$L__BB0_7;
	bra.uni 	$L__BB0_13;
$L__BB0_8:
	setp.gt.s64 	%p5, %rd14, 0;
	@%p5 bra 	$L__BB0_11;
	mov.b32 	%r49, 0;
	mov.u32 	%r28, _ZZ29MutualIntensExtract_v2_KernelPiPfS0_lllE4rowR;
	mov.u32 	%r30, _ZZ29MutualIntensExtract_v2_KernelPiPfS0_lllE4rowI;
$L__BB0_10:
	shl.b32 	%r27, %r49, 2;
	add.s32 	%r29, %r28, %r27;
	ld.shared.f32 	%f7, [%r29];
	add.s32 	%r31, %r30, %r27;
	ld.shared.f32 	%f8, [%r31];
	mul.f32 	%f9, %f2, %f8;
	fma.rn.f32 	%f10, %f1, %f7, %f9;
	mul.f32 	%f11, %f1, %f8;
	mul.f32 	%f12, %f2, %f7;
	sub.f32 	%f13, %f11, %f12;
	ld.global.f32 	%f14, [%rd32];
	add.f32 	%f15, %f10, %f14;
	st.global.f32 	[%rd32], %f15;
	ld.global.f32 	%f16, [%rd32+4];
	add.f32 	%f17, %f13, %f16;
	st.global.f32 	[%rd32+4], %f17;
	add.s64 	%rd32, %rd32, 8;
	add.s32 	%r9, %r49, 1;
	setp.lt.u32 	%p6, %r49, 31;
	add.s32 	%r32, %r9, %r1;
	setp.le.s32 	%p7, %r32, %r3;
	and.pred  	%p8, %p6, %p7;
	mov.u32 	%r49, %r9;
	@%p8 bra 	$L__BB0_10;
	bra.uni 	$L__BB0_13;
$L__BB0_11:
	cvt.rn.f32.u64 	%f3, %rd14;
	cvt.rn.f64.u64 	%fd1, %rd14;
	add.f64 	%fd2, %fd1, 0d3FF0000000000000;
	cvt.rn.f32.f64 	%f4, %fd2;
	mov.b32 	%r48, 0;
	mov.u32 	%r35, _ZZ29MutualIntensExtract_v2_KernelPiPfS0_lllE4rowR;
	mov.u32 	%r37, _ZZ29MutualIntensExtract_v2_KernelPiPfS0_lllE4rowI;
$L__BB0_12:
	shl.b32 	%r34, %r48, 2;
	add.s32 	%r36, %r35, %r34;
	ld.shared.f32 	%f18, [%r36];
	add.s32 	%r38, %r37, %r34;
	ld.shared.f32 	%f19, [%r38];
	mul.f32 	%f20, %f2, %f19;
	fma.rn.f32 	%f21, %f1, %f18, %f20;
	mul.f32 	%f22, %f1, %f19;
	mul.f32 	%f23, %f2, %f18;
	sub.f32 	%f24, %f22, %f23;
	ld.global.f32 	%f25, [%rd32];
	fma.rn.f32 	%f26, %f25, %f3, %f21;
	div.rn.f32 	%f27, %f26, %f4;
	st.global.f32 	[%rd32], %f27;
	ld.global.f32 	%f28, [%rd32+4];
	fma.rn.f32 	%f29, %f28, %f3, %f24;
	div.rn.f32 	%f30, %f29, %f4;
	st.global.f32 	[%rd32+4], %f30;
	add.s64 	%rd32, %rd32, 8;
	add.s32 	%r7, %r48, 1;
	setp.lt.u32 	%p9, %r48, 31;
	add.s32 	%r39, %r7, %r1;
	setp.le.s32 	%p10, %r39, %r3;
	and.pred  	%p11, %p9, %p10;
	mov.u32 	%r48, %r7;
	@%p11 bra 	$L__BB0_12;
$L__BB0_13:
	ret;

}
	// .globl	_Z30MutualIntensExtract_PackUnPackILi32EEvPflf
.visible .entry _Z30MutualIntensExtract_PackUnPackILi32EEvPflf(
	.param .u64 .ptr .align 1 _Z30MutualIntensExtract_PackUnPackILi32EEvPflf_param_0,
	.param .u64 _Z30MutualIntensExtract_PackUnPackILi32EEvPflf_param_1,
	.param .f32 _Z30MutualIntensExtract_PackUnPackILi32EEvPflf_param_2
)
{
	.reg .pred 	%p<10>;
	.reg .b32 	%r<56>;
	.reg .b32 	%f<34>;
	.reg .b64 	%rd<18>;

	ld.param.u64 	%rd11, [_Z30MutualIntensExtract_PackUnPackILi32EEvPflf_param_0];
	ld.param.u64 	%rd12, [_Z30MutualIntensExtract_PackUnPackILi32EEvPflf_param_1];
	ld.param.f32 	%f1, [_Z30MutualIntensExtract_PackUnPackILi32EEvPflf_param_2];
	cvta.to.global.u64 	%rd1, %rd11;
	mov.u32 	%r31, %ctaid.x;
	mov.u32 	%r32, %ntid.x;
	mov.u32 	%r33, %tid.x;
	mad.lo.s32 	%r34, %r31, %r32, %r33;
	shr.s32 	%r35, %r34, 31;
	shr.u32 	%r36, %r35, 27;
	add.s32 	%r37, %r34, %r36;
	and.b32  	%r55, %r37, -32;
	shr.u64 	%rd13, %rd12, 63;
	add.s64 	%rd14, %rd12, %rd13;
	shr.s64 	%rd15, %rd14, 1;
	mul.lo.s64 	%rd2, %rd15, %rd12;
	or.b32  	%r54, %r55, 7;
	or.b32  	%r53, %r55, 6;
	or.b32  	%r52, %r55, 5;
	or.b32  	%r51, %r55, 4;
	or.b32  	%r50, %r55, 3;
	or.b32  	%r49, %r55, 2;
	or.b32  	%r47, %r55, 1;
	shl.b32 	%r38, %r37, 1;
	and.b32  	%r46, %r38, -64;
	mov.b32 	%r48, 0;
$L__BB1_1:
	cvt.s64.s32 	%rd3, %r54;
	cvt.s64.s32 	%rd4, %r53;
	cvt.s64.s32 	%rd5, %r52;
	cvt.s64.s32 	%rd6, %r51;
	cvt.s64.s32 	%rd7, %r50;
	cvt.s64.s32 	%rd8, %r49;
	cvt.s64.s32 	%rd9, %r47;
	cvt.s64.s32 	%rd16, %r55;
	setp.le.s64 	%p1, %rd2, %rd16;
	mul.wide.s32 	%rd17, %r46, 4;
	add.s64 	%rd10, %rd1, %rd17;
	@%p1 bra 	$L__BB1_3;
	ld.global.f32 	%f2, [%rd10];
	mul.f32 	%f3, %f1, %f2;
	st.global.f32 	[%rd10], %f3;
	ld.global.f32 	%f4, [%rd10+4];
	mul.f32 	%f5, %f1, %f4;
	st.global.f32 	[%rd10+4], %f5;
$L__BB1_3:
	setp.le.s64 	%p2, %rd2, %rd9;
	@%p2 bra 	$L__BB1_5;
	ld.global.f32 	%f6, [%rd10+8];
	mul.f32 	%f7, %f1, %f6;
	st.global.f32 	[%rd10+8], %f7;
	ld.global.f32 	%f8, [%rd10+12];
	mul.f32 	%f9, %f1, %f8;
	st.global.f32 	[%rd10+12], %f9;
$L__BB1_5:
	setp.le.s64 	%p3, %rd2, %rd8;
	@%p3 bra 	$L__BB1_7;
	ld.global.f32 	%f10, [%rd10+16];
	mul.f32 	%f11, %f1, %f10;
	st.global.f32 	[%rd10+16], %f11;
	ld.global.f32 	%f12, [%rd10+20];
	mul.f32 	%f13, %f1, %f12;
	st.global.f32 	[%rd10+20], %f13;
$L__BB1_7:
	setp.le.s64 	%p4, %rd2, %rd7;
	@%p4 bra 	$L__BB1_9;
	ld.global.f32 	%f14, [%rd10+24];
	mul.f32 	%f15, %f1, %f14;
	st.global.f32 	[%rd10+24], %f15;
	ld.global.f32 	%f16, [%rd10+28];
	mul.f32 	%f17, %f1, %f16;
	st.global.f32 	[%rd10+28], %f17;
$L__BB1_9:
	setp.le.s64 	%p5, %rd2, %rd6;
	@%p5 bra 	$L__BB1_11;
	ld.global.f32 	%f18, [%rd10+32];
	mul.f32 	%f19, %f1, %f18;
	st.global.f32 	[%rd10+32], %f19;
	ld.global.f32 	%f20, [%rd10+36];
	mul.f32 	%f21, %f1, %f20;
	st.global.f32 	[%rd10+36], %f21;
$L__BB1_11:
	setp.le.s64 	%p6, %rd2, %rd5;
	@%p6 bra 	$L__BB1_13;
	ld.global.f32 	%f22, [%rd10+40];
	mul.f32 	%f23, %f1, %f22;
	st.global.f32 	[%rd10+40], %f23;
	ld.global.f32 	%f24, [%rd10+44];
	mul.f32 	%f25, %f1, %f24;
	st.global.f32 	[%rd10+44], %f25;
$L__BB1_13:
	setp.le.s64 	%p7, %rd2, %rd4;
	@%p7 bra 	$L__BB1_15;
	ld.global.f32 	%f26, [%rd10+48];
	mul.f32 	%f27, %f1, %f26;
	st.global.f32 	[%rd10+48], %f27;
	ld.global.f32 	%f28, [%rd10+52];
	mul.f32 	%f29, %f1, %f28;
	st.global.f32 	[%rd10+52], %f29;
$L__BB1_15:
	setp.le.s64 	%p8, %rd2, %rd3;
	@%p8 bra 	$L__BB1_17;
	ld.global.f32 	%f30, [%rd10+56];
	mul.f32 	%f31, %f1, %f30;
	st.global.f32 	[%rd10+56], %f31;
	ld.global.f32 	%f32, [%rd10+60];
	mul.f32 	%f33, %f1, %f32;
	st.global.f32 	[%rd10+60], %f33;
$L__BB1_17:
	cvt.u32.u64 	%r39, %rd9;
	cvt.u32.u64 	%r40, %rd8;
	cvt.u32.u64 	%r41, %rd7;
	cvt.u32.u64 	%r42, %rd6;
	cvt.u32.u64 	%r43, %rd5;
	cvt.u32.u64 	%r44, %rd4;
	cvt.u32.u64 	%r45, %rd3;
	add.s32 	%r55, %r55, 8;
	add.s32 	%r54, %r45, 8;
	add.s32 	%r53, %r44, 8;
	add.s32 	%r52, %r43, 8;
	add.s32 	%r51, %r42, 8;
	add.s32 	%r50, %r41, 8;
	add.s32 	%r49, %r40, 8;
	add.s32 	%r48, %r48, 8;
	add.s32 	%r47, %r39, 8;
	add.s32 	%r46, %r46, 16;
	setp.ne.s32 	%p9, %r48, 32;
	@%p9 bra 	$L__BB1_1;
	ret;

}


// ===== COMPILED SASS (sm_100) =====

	.target	sm_100

	.elftype	@"ET_EXEC"


//--------------------- .note.nv.tkinfo           --------------------------
	.section	.note.nv.tkinfo,"",@"SHT_NOTE"
	.sectionflags	@"SHF_NOTE_NV_TKINFO"
	.tkinfo
        /*0018*/ 	.word	0x00000002
        /*0030*/ 	.string	""
        /*0030*/ 	.string	"ptxas"
        /*0030*/ 	.string	"Cuda compilation tools, release 13.0, V13.0.88"
        /*0030*/ 	.string	"Build cuda_13.0.r13.0/compiler.36424714_0"
        /*0030*/ 	.string	"-arch sm_100 -m 64 "



//--------------------- .note.nv.cuinfo           --------------------------
	.section	.note.nv.cuinfo,"",@"SHT_NOTE"
	.sectionflags	@"SHF_NOTE_NV_CUINFO"
        /*0018*/ 	.short	0x0002
        /*001a*/ 	.short	0x0064
        /*001c*/ 	.short	0x0082
	.zero		2


//--------------------- .nv.info                  --------------------------
	.section	.nv.info,"",@"SHT_CUDA_INFO"
	.align	4


	//----- nvinfo : EIATTR_REGCOUNT
	.align		4
        /*0000*/ 	.byte	0x04, 0x2f
        /*0002*/ 	.short	(.L_1 - .L_0)
	.align		4
.L_0:
        /*0004*/ 	.word	index@(_Z29MutualIntensExtract_v2_KernelPiPfS0_lll)
        /*0008*/ 	.word	0x00000019


	//----- nvinfo : EIATTR_FRAME_SIZE
	.align		4
.L_1:
        /*000c*/ 	.byte	0x04, 0x11
        /*000e*/ 	.short	(.L_3 - .L_2)
	.align		4
.L_2:
        /*0010*/ 	.word	index@($__internal_0_$__cuda_sm3x_div_rn_noftz_f32_slowpath)
        /*0014*/ 	.word	0x00000000


	//----- nvinfo : EIATTR_FRAME_SIZE
	.align		4
.L_3:
        /*0018*/ 	.byte	0x04, 0x11
        /*001a*/ 	.short	(.L_5 - .L_4)
	.align		4
.L_4:
        /*001c*/ 	.word	index@(_Z29MutualIntensExtract_v2_KernelPiPfS0_lll)
        /*0020*/ 	.word	0x00000000


	//----- nvinfo : EIATTR_REGCOUNT
	.align		4
.L_5:
        /*0024*/ 	.byte	0x04, 0x2f
        /*0026*/ 	.short	(.L_7 - .L_6)
	.align		4
.L_6:
        /*0028*/ 	.word	index@(_Z30MutualIntensExtract_PackUnPackILi32EEvPflf)
        /*002c*/ 	.word	0x00000020


	//----- nvinfo : EIATTR_FRAME_SIZE
	.align		4
.L_7:
        /*0030*/ 	.byte	0x04, 0x11
        /*0032*/ 	.short	(.L_9 - .L_8)
	.align		4
.L_8:
        /*0034*/ 	.word	index@(_Z30MutualIntensExtract_PackUnPackILi32EEvPflf)
        /*0038*/ 	.word	0x00000000


	//----- nvinfo : EIATTR_MIN_STACK_SIZE
	.align		4
.L_9:
        /*003c*/ 	.byte	0x04, 0x12
        /*003e*/ 	.short	(.L_11 - .L_10)
	.align		4
.L_10:
        /*0040*/ 	.word	index@(_Z30MutualIntensExtract_PackUnPackILi32EEvPflf)
        /*0044*/ 	.word	0x00000000


	//----- nvinfo : EIATTR_MIN_STACK_SIZE
	.align		4
.L_11:
        /*0048*/ 	.byte	0x04, 0x12
        /*004a*/ 	.short	(.L_13 - .L_12)
	.align		4
.L_12:
        /*004c*/ 	.word	index@(_Z29MutualIntensExtract_v2_KernelPiPfS0_lll)
        /*0050*/ 	.word	0x00000000
.L_13:


//--------------------- .nv.compat                --------------------------
	.section	.nv.compat,"",@"SHT_CUDA_COMPAT_INFO"
	.align	4
        /*0000*/ 	.byte	0x02, 0x09, 0x00, 0x00, 0x02, 0x02, 0x01, 0x00, 0x02, 0x05, 0x05, 0x00, 0x03, 0x07, 0x01, 0x01
        /*0010*/ 	.byte	0x02, 0x03, 0x00, 0x00, 0x02, 0x06, 0x01, 0x00, 0x04, 0x0b, 0x08, 0x00, 0x01, 0x00, 0x00, 0x00
        /*0020*/ 	.byte	0x00, 0x00, 0x00, 0x00


//--------------------- .nv.info._Z30MutualIntensExtract_PackUnPackILi32EEvPflf --------------------------
	.section	.nv.info._Z30MutualIntensExtract_PackUnPackILi32EEvPflf,"",@"SHT_CUDA_INFO"
	.sectionflags	@""
	.align	4


	//----- nvinfo : EIATTR_CUDA_API_VERSION
	.align		4
        /*0000*/ 	.byte	0x04, 0x37
        /*0002*/ 	.short	(.L_15 - .L_14)
.L_14:
        /*0004*/ 	.word	0x00000082


	//----- nvinfo : EIATTR_KPARAM_INFO
	.align		4
.L_15:
        /*0008*/ 	.byte	0x04, 0x17
        /*000a*/ 	.short	(.L_17 - .L_16)
.L_16:
        /*000c*/ 	.word	0x00000000
        /*0010*/ 	.short	0x0002
        /*0012*/ 	.short	0x0010
        /*0014*/ 	.byte	0x00, 0xf0, 0x11, 0x00


	//----- nvinfo : EIATTR_KPARAM_INFO
	.align		4
.L_17:
        /*0018*/ 	.byte	0x04, 0x17
        /*001a*/ 	.short	(.L_19 - .L_18)
.L_18:
        /*001c*/ 	.word	0x00000000
        /*0020*/ 	.short	0x0001
        /*0022*/ 	.short	0x0008
        /*0024*/ 	.byte	0x00, 0xf0, 0x21, 0x00


	//----- nvinfo : EIATTR_KPARAM_INFO
	.align		4
.L_19:
        /*0028*/ 	.byte	0x04, 0x17
        /*002a*/ 	.short	(.L_21 - .L_20)
.L_20:
        /*002c*/ 	.word	0x00000000
        /*0030*/ 	.short	0x0000
        /*0032*/ 	.short	0x0000
        /*0034*/ 	.byte	0x00, 0xf5, 0x21, 0x00


	//----- nvinfo : EIATTR_SPARSE_MMA_MASK
	.align		4
.L_21:
        /*0038*/ 	.byte	0x03, 0x50
        /*003a*/ 	.short	0x0000


	//----- nvinfo : EIATTR_MAXREG_COUNT
	.align		4
        /*003c*/ 	.byte	0x03, 0x1b
        /*003e*/ 	.short	0x00ff


	//----- nvinfo : EIATTR_MERCURY_ISA_VERSION
	.align		4
        /*0040*/ 	.byte	0x03, 0x5f
        /*0042*/ 	.short	0x0101


	//----- nvinfo : EIATTR_VRC_CTA_INIT_COUNT
	.align		4
        /*0044*/ 	.byte	0x02, 0x4a
	.zero		1
	.zero		1


	//----- nvinfo : EIATTR_EXIT_INSTR_OFFSETS
	.align		4
        /*0048*/ 	.byte	0x04, 0x1c
        /*004a*/ 	.short	(.L_23 - .L_22)


	//   ....[0]....
.L_22:
        /*004c*/ 	.word	0x00000800


	//----- nvinfo : EIATTR_CBANK_PARAM_SIZE
	.align		4
.L_23:
        /*0050*/ 	.byte	0x03, 0x19
        /*0052*/ 	.short	0x0014


	//----- nvinfo : EIATTR_PARAM_CBANK
	.align		4
        /*0054*/ 	.byte	0x04, 0x0a
        /*0056*/ 	.short	(.L_25 - .L_24)
	.align		4
.L_24:
        /*0058*/ 	.word	index@(.nv.constant0._Z30MutualIntensExtract_PackUnPackILi32EEvPflf)
        /*005c*/ 	.short	0x0380
        /*005e*/ 	.short	0x0014


	//----- nvinfo : EIATTR_SW_WAR
	.align		4
.L_25:
        /*0060*/ 	.byte	0x04, 0x36
        /*0062*/ 	.short	(.L_27 - .L_26)
.L_26:
        /*0064*/ 	.word	0x00000008
.L_27:


//--------------------- .nv.info._Z29MutualIntensExtract_v2_KernelPiPfS0_lll --------------------------
	.section	.nv.info._Z29MutualIntensExtract_v2_KernelPiPfS0_lll,"",@"SHT_CUDA_INFO"
	.sectionflags	@""
	.align	4


	//----- nvinfo : EIATTR_CUDA_API_VERSION
	.align		4
        /*0000*/ 	.byte	0x04, 0x37
        /*0002*/ 	.short	(.L_29 - .L_28)
.L_28:
        /*0004*/ 	.word	0x00000082


	//----- nvinfo : EIATTR_KPARAM_INFO
	.align		4
.L_29:
        /*0008*/ 	.byte	0x04, 0x17
        /*000a*/ 	.short	(.L_31 - .L_30)
.L_30:
        /*000c*/ 	.word	0x00000000
        /*0010*/ 	.short	0x0005
        /*0012*/ 	.short	0x0028
        /*0014*/ 	.byte	0x00, 0xf0, 0x21, 0x00


	//----- nvinfo : EIATTR_KPARAM_INFO
	.align		4
.L_31:
        /*0018*/ 	.byte	0x04, 0x17
        /*001a*/ 	.short	(.L_33 - .L_32)
.L_32:
        /*001c*/ 	.word	0x00000000
        /*0020*/ 	.short	0x0004
        /*0022*/ 	.short	0x0020
        /*0024*/ 	.byte	0x00, 0xf0, 0x21, 0x00


	//----- nvinfo : EIATTR_KPARAM_INFO
	.align		4
.L_33:
        /*0028*/ 	.byte	0x04, 0x17
        /*002a*/ 	.short	(.L_35 - .L_34)
.L_34:
        /*002c*/ 	.word	0x00000000
        /*0030*/ 	.short	0x0003
        /*0032*/ 	.short	0x0018
        /*0034*/ 	.byte	0x00, 0xf0, 0x21, 0x00


	//----- nvinfo : EIATTR_KPARAM_INFO
	.align		4
.L_35:
        /*0038*/ 	.byte	0x04, 0x17
        /*003a*/ 	.short	(.L_37 - .L_36)
.L_36:
        /*003c*/ 	.word	0x00000000
        /*0040*/ 	.short	0x0002
        /*0042*/ 	.short	0x0010
        /*0044*/ 	.byte	0x00, 0xf5, 0x21, 0x00


	//----- nvinfo : EIATTR_KPARAM_INFO
	.align		4
.L_37:
        /*0048*/ 	.byte	0x04, 0x17
        /*004a*/ 	.short	(.L_39 - .L_38)
.L_38:
        /*004c*/ 	.word	0x00000000
        /*0050*/ 	.short	0x0001
        /*0052*/ 	.short	0x0008
        /*0054*/ 	.byte	0x00, 0xf5, 0x21, 0x00


	//----- nvinfo : EIATTR_KPARAM_INFO
	.align		4
.L_39:
        /*0058*/ 	.byte	0x04, 0x17
        /*005a*/ 	.short	(.L_41 - .L_40)
.L_40:
        /*005c*/ 	.word	0x00000000
        /*0060*/ 	.short	0x0000
        /*0062*/ 	.short	0x0000
        /*0064*/ 	.byte	0x00, 0xf5, 0x21, 0x00


	//----- nvinfo : EIATTR_SPARSE_MMA_MASK
	.align		4
.L_41:
        /*0068*/ 	.byte	0x03, 0x50
        /*006a*/ 	.short	0x0000


	//----- nvinfo : EIATTR_MAXREG_COUNT
	.align		4
        /*006c*/ 	.byte	0x03, 0x1b
        /*006e*/ 	.short	0x00ff


	//----- nvinfo : EIATTR_MERCURY_ISA_VERSION
	.align		4
        /*0070*/ 	.byte	0x03, 0x5f
        /*0072*/ 	.short	0x0101


	//----- nvinfo : EIATTR_COOP_GROUP_MASK_REGIDS
	.align		4
        /*0074*/ 	.byte	0x04, 0x29
        /*0076*/ 	.short	(.L_43 - .L_42)


	//   ....[0]....
.L_42:
        /*0078*/ 	.word	0xffffffff


	//----- nvinfo : EIATTR_COOP_GROUP_INSTR_OFFSETS
	.align		4
.L_43:
        /*007c*/ 	.byte	0x04, 0x28
        /*007e*/ 	.short	(.L_45 - .L_44)


	//   ....[0]....
.L_44:
        /*0080*/ 	.word	0x000004d0


	//----- nvinfo : EIATTR_VRC_CTA_INIT_COUNT
	.align		4
.L_45:
        /*0084*/ 	.byte	0x02, 0x4a
	.zero		1
	.zero		1


	//----- nvinfo : EIATTR_EXIT_INSTR_OFFSETS
	.align		4
        /*0088*/ 	.byte	0x04, 0x1c
        /*008a*/ 	.short	(.L_47 - .L_46)


	//   ....[0]....
.L_46:
        /*008c*/ 	.word	0x00000360


	//   ....[1]....
        /*0090*/ 	.word	0x000004e0


	//   ....[2]....
        /*0094*/ 	.word	0x00000680


	//   ....[3]....
        /*0098*/ 	.word	0x00000850


	//   ....[4]....
        /*009c*/ 	.word	0x00000bf0


	//----- nvinfo : EIATTR_CRS_STACK_SIZE
	.align		4
.L_47:
        /*00a0*/ 	.byte	0x04, 0x1e
        /*00a2*/ 	.short	(.L_49 - .L_48)
.L_48:
        /*00a4*/ 	.word	0x00000000


	//----- nvinfo : EIATTR_CBANK_PARAM_SIZE
	.align		4
.L_49:
        /*00a8*/ 	.byte	0x03, 0x19
        /*00aa*/ 	.short	0x0030


	//----- nvinfo : EIATTR_PARAM_CBANK
	.align		4
        /*00ac*/ 	.byte	0x04, 0x0a
        /*00ae*/ 	.short	(.L_51 - .L_50)
	.align		4
.L_50:
        /*00b0*/ 	.word	index@(.nv.constant0._Z29MutualIntensExtract_v2_KernelPiPfS0_lll)
        /*00b4*/ 	.short	0x0380
        /*00b6*/ 	.short	0x0030


	//----- nvinfo : EIATTR_SW_WAR
	.align		4
.L_51:
        /*00b8*/ 	.byte	0x04, 0x36
        /*00ba*/ 	.short	(.L_53 - .L_52)
.L_52:
        /*00bc*/ 	.word	0x00000008
.L_53:


//--------------------- .nv.callgraph             --------------------------
	.section	.nv.callgraph,"",@"SHT_CUDA_CALLGRAPH"
	.align	4
	.sectionentsize	8
	.align		4
        /*0000*/ 	.word	0x00000000
	.align		4
        /*0004*/ 	.word	0xffffffff
	.align		4
        /*0008*/ 	.word	0x00000000
	.align		4
        /*000c*/ 	.word	0xfffffffe
	.align		4
        /*0010*/ 	.word	0x00000000
	.align		4
        /*0014*/ 	.word	0xfffffffd
	.align		4
        /*0018*/ 	.word	0x00000000
	.align		4
        /*001c*/ 	.word	0xfffffffc


//--------------------- .text._Z30MutualIntensExtract_PackUnPackILi32EEvPflf --------------------------
	.section	.text._Z30MutualIntensExtract_PackUnPackILi32EEvPflf,"ax",@progbits
	.align	128
        .global         _Z30MutualIntensExtract_PackUnPackILi32EEvPflf
        .type           _Z30MutualIntensExtract_PackUnPackILi32EEvPflf,@function
        .size           _Z30MutualIntensExtract_PackUnPackILi32EEvPflf,(.L_x_27 - _Z30MutualIntensExtract_PackUnPackILi32EEvPflf)
        .other          _Z30MutualIntensExtract_PackUnPackILi32EEvPflf,@"STO_CUDA_ENTRY STV_DEFAULT"
_Z30MutualIntensExtract_PackUnPackILi32EEvPflf:
.text._Z30MutualIntensExtract_PackUnPackILi32EEvPflf:
[----:B------:R-:W-:Y:S01]  /*0000*/  LDC R1, c[0x0][0x37c] ;  /* 0x0000df00ff017b82 */ /* 0x000fe20000000800 */
[----:B------:R-:W0:Y:S07]  /*0010*/  S2R R3, SR_TID.X ;  /* 0x0000000000037919 */ /* 0x000e2e0000002100 */
[----:B------:R-:W0:Y:S01]  /*0020*/  S2UR UR5, SR_CTAID.X ;  /* 0x00000000000579c3 */ /* 0x000e220000002500 */
[----:B------:R-:W1:Y:S01]  /*0030*/  LDCU.64 UR6, c[0x0][0x388] ;  /* 0x00007100ff0677ac */ /* 0x000e620008000a00 */
[----:B------:R-:W2:Y:S06]  /*0040*/  LDCU.64 UR8, c[0x0][0x358] ;  /* 0x00006b00ff0877ac */ /* 0x000eac0008000a00 */
[----:B------:R-:W0:Y:S01]  /*0050*/  LDC R0, c[0x0][0x360] ;  /* 0x0000d800ff007b82 */ /* 0x000e220000000800 */
[----:B-1----:R-:W-:Y:S01]  /*0060*/  ULEA.HI UR4, UP0, UR7, UR6, URZ, 0x1 ;  /* 0x0000000607047291 */ /* 0x002fe2000f8108ff */
[----:B0-----:R-:W-:-:S03]  /*0070*/  IMAD R0, R0, UR5, R3 ;  /* 0x0000000500007c24 */ /* 0x001fc6000f8e0203 */
[----:B------:R-:W-:-:S03]  /*0080*/  UIADD3.X UR5, UPT, UPT, URZ, UR7, URZ, UP0, !UPT ;  /* 0x00000007ff057290 */ /* 0x000fc600087fe4ff */
[----:B------:R-:W0:Y:S01]  /*0090*/  LDC.64 R2, c[0x0][0x380] ;  /* 0x0000e000ff027b82 */ /* 0x000e220000000a00 */
[----:B------:R-:W-:Y:S01]  /*00a0*/  SHF.R.S32.HI R5, RZ, 0x1f, R0 ;  /* 0x0000001fff057819 */ /* 0x000fe20000011400 */
[----:B------:R-:W-:Y:S02]  /*00b0*/  USHF.R.S64 UR4, UR4, 0x1, UR5 ;  /* 0x0000000104047899 */ /* 0x000fe40008001005 */
[----:B------:R-:W-:Y:S01]  /*00c0*/  USHF.R.S32.HI UR5, URZ, 0x1, UR5 ;  /* 0x00000001ff057899 */ /* 0x000fe20008011405 */
[----:B------:R-:W-:Y:S01]  /*00d0*/  LEA.HI R5, R5, R0, RZ, 0x5 ;  /* 0x0000000005057211 */ /* 0x000fe200078f28ff */
[----:B------:R-:W-:Y:S02]  /*00e0*/  UIMAD.WIDE.U32 UR10, UR4, UR6, URZ ;  /* 0x00000006040a72a5 */ /* 0x000fe4000f8e00ff */
[----:B------:R-:W-:Y:S01]  /*00f0*/  UIMAD UR5, UR5, UR6, URZ ;  /* 0x00000006050572a4 */ /* 0x000fe2000f8e02ff */
[C---:B------:R-:W-:Y:S01]  /*0100*/  LOP3.LUT R13, R5.reuse, 0xffffffe0, RZ, 0xc0, !PT ;  /* 0xffffffe0050d7812 */ /* 0x040fe200078ec0ff */
[----:B------:R-:W-:-:S02]  /*0110*/  IMAD.SHL.U32 R7, R5, 0x2, RZ ;  /* 0x0000000205077824 */ /* 0x000fc400078e00ff */
[----:B------:R-:W-:Y:S01]  /*0120*/  UIMAD UR5, UR4, UR7, UR5 ;  /* 0x00000007040572a4 */ /* 0x000fe2000f8e0205 */
[----:B------:R-:W-:Y:S02]  /*0130*/  LOP3.LUT R0, R13, 0x7, RZ, 0xfc, !PT ;  /* 0x000000070d007812 */ /* 0x000fe400078efcff */
[----:B------:R-:W-:Y:S01]  /*0140*/  LOP3.LUT R7, R7, 0xffffffc0, RZ, 0xc0, !PT ;  /* 0xffffffc007077812 */ /* 0x000fe200078ec0ff */
[----:B------:R-:W-:Y:S01]  /*0150*/  UIADD3 UR5, UPT, UPT, UR11, UR5, URZ ;  /* 0x000000050b057290 */ /* 0x000fe2000fffe0ff */
[C---:B------:R-:W-:Y:S01]  /*0160*/  LOP3.LUT R6, R13.reuse, 0x6, RZ, 0xfc, !PT ;  /* 0x000000060d067812 */ /* 0x040fe200078efcff */
[----:B------:R-:W-:Y:S01]  /*0170*/  UMOV UR4, URZ ;  /* 0x000000ff00047c82 */ /* 0x000fe20008000000 */
[C---:B------:R-:W-:Y:S02]  /*0180*/  LOP3.LUT R8, R13.reuse, 0x5, RZ, 0xfc, !PT ;  /* 0x000000050d087812 */ /* 0x040fe400078efcff */
[C---:B------:R-:W-:Y:S02]  /*0190*/  LOP3.LUT R9, R13.reuse, 0x4, RZ, 0xfc, !PT ;  /* 0x000000040d097812 */ /* 0x040fe400078efcff */
[----:B------:R-:W-:-:S02]  /*01a0*/  LOP3.LUT R10, R13, 0x3, RZ, 0xfc, !PT ;  /* 0x000000030d0a7812 */ /* 0x000fc400078efcff */
[C---:B------:R-:W-:Y:S02]  /*01b0*/  LOP3.LUT R11, R13.reuse, 0x2, RZ, 0xfc, !PT ;  /* 0x000000020d0b7812 */ /* 0x040fe400078efcff */
[----:B--2---:R-:W-:-:S07]  /*01c0*/  LOP3.LUT R12, R13, 0x1, RZ, 0xfc, !PT ;  /* 0x000000010d0c7812 */ /* 0x004fce00078efcff */
.L_x_0:
[----:B-1----:R-:W-:Y:S01]  /*01d0*/  IMAD.U32 R5, RZ, RZ, UR5 ;  /* 0x00000005ff057e24 */ /* 0x002fe2000f8e00ff */
[----:B------:R-:W-:Y:S02]  /*01e0*/  ISETP.LT.U32.AND P5, PT, R13, UR10, PT ;  /* 0x0000000a0d007c0c */ /* 0x000fe4000bfa1070 */
[----:B------:R-:W-:Y:S02]  /*01f0*/  SHF.R.S32.HI R4, RZ, 0x1f, R13 ;  /* 0x0000001fff047819 */ /* 0x000fe4000001140d */
[----:B------:R-:W-:Y:S02]  /*0200*/  ISETP.LT.U32.AND P0, PT, R12, UR10, PT ;  /* 0x0000000a0c007c0c */ /* 0x000fe4000bf01070 */
[----:B------:R-:W-:Y:S01]  /*0210*/  ISETP.GT.AND.EX P5, PT, R5, R4, PT, P5 ;  /* 0x000000040500720c */ /* 0x000fe20003fa4350 */
[----:B0-----:R-:W-:Y:S01]  /*0220*/  IMAD.WIDE R4, R7, 0x4, R2 ;  /* 0x0000000407047825 */ /* 0x001fe200078e0202 */
[----:B------:R-:W-:-:S03]  /*0230*/  SHF.R.S32.HI R16, RZ, 0x1f, R12 ;  /* 0x0000001fff107819 */ /* 0x000fc6000001140c */
[----:B------:R-:W-:-:S08]  /*0240*/  IMAD.U32 R17, RZ, RZ, UR5 ;  /* 0x00000005ff117e24 */ /* 0x000fd0000f8e00ff */
[----:B------:R-:W2:Y:S01]  /*0250*/  @P5 LDG.E R15, desc[UR8][R4.64] ;  /* 0x00000008040f5981 */ /* 0x000ea2000c1e1900 */
[----:B------:R-:W-:Y:S01]  /*0260*/  IMAD.U32 R18, RZ, RZ, UR5 ;  /* 0x00000005ff127e24 */ /* 0x000fe2000f8e00ff */
[----:B------:R-:W-:Y:S01]  /*0270*/  ISETP.LT.U32.AND P4, PT, R11, UR10, PT ;  /* 0x0000000a0b007c0c */ /* 0x000fe2000bf81070 */
[----:B------:R-:W2:Y:S01]  /*0280*/  @P5 LDC R23, c[0x0][0x390] ;  /* 0x0000e400ff175b82 */ /* 0x000ea20000000800 */
[----:B------:R-:W3:Y:S01]  /*0290*/  @P5 LDG.E R14, desc[UR8][R4.64+0x4] ;  /* 0x00000408040e5981 */ /* 0x000ee2000c1e1900 */
[----:B------:R-:W-:-:S13]  /*02a0*/  ISETP.GT.AND.EX P0, PT, R17, R16, PT, P0 ;  /* 0x000000101100720c */ /* 0x000fda0003f04300 */
[----:B------:R-:W4:Y:S01]  /*02b0*/  @P0 LDG.E R16, desc[UR8][R4.64+0x8] ;  /* 0x0000080804100981 */ /* 0x000f22000c1e1900 */
[----:B------:R-:W-:Y:S02]  /*02c0*/  SHF.R.S32.HI R17, RZ, 0x1f, R11 ;  /* 0x0000001fff117819 */ /* 0x000fe4000001140b */
[----:B------:R-:W-:Y:S01]  /*02d0*/  ISETP.LT.U32.AND P3, PT, R10, UR10, PT ;  /* 0x0000000a0a007c0c */ /* 0x000fe2000bf61070 */
[----:B------:R-:W5:Y:S01]  /*02e0*/  @P0 LDG.E R22, desc[UR8][R4.64+0xc] ;  /* 0x00000c0804160981 */ /* 0x000f62000c1e1900 */
[----:B------:R-:W-:Y:S01]  /*02f0*/  ISETP.GT.AND.EX P4, PT, R18, R17, PT, P4 ;  /* 0x000000111200720c */ /* 0x000fe20003f84340 */
[----:B------:R-:W-:Y:S01]  /*0300*/  IMAD.U32 R24, RZ, RZ, UR5 ;  /* 0x00000005ff187e24 */ /* 0x000fe2000f8e00ff */
[----:B------:R-:W-:Y:S01]  /*0310*/  SHF.R.S32.HI R17, RZ, 0x1f, R10 ;  /* 0x0000001fff117819 */ /* 0x000fe2000001140a */
[----:B------:R-:W4:Y:S10]  /*0320*/  @P0 LDC R21, c[0x0][0x390] ;  /* 0x0000e400ff150b82 */ /* 0x000f340000000800 */
[----:B------:R-:W5:Y:S01]  /*0330*/  @P4 LDG.E R19, desc[UR8][R4.64+0x10] ;  /* 0x0000100804134981 */ /* 0x000f62000c1e1900 */
[----:B------:R-:W-:Y:S01]  /*0340*/  ISETP.LT.U32.AND P2, PT, R9, UR10, PT ;  /* 0x0000000a09007c0c */ /* 0x000fe2000bf41070 */
[----:B------:R-:W-:Y:S01]  /*0350*/  IMAD.U32 R25, RZ, RZ, UR5 ;  /* 0x00000005ff197e24 */ /* 0x000fe2000f8e00ff */
[----:B------:R-:W-:Y:S01]  /*0360*/  ISETP.LT.U32.AND P1, PT, R8, UR10, PT ;  /* 0x0000000a08007c0c */ /* 0x000fe2000bf21070 */
[----:B------:R-:W5:Y:S01]  /*0370*/  @P4 LDG.E R20, desc[UR8][R4.64+0x14] ;  /* 0x0000140804144981 */ /* 0x000f62000c1e1900 */
[----:B------:R-:W-:Y:S01]  /*0380*/  ISETP.GT.AND.EX P3, PT, R18, R17, PT, P3 ;  /* 0x000000111200720c */ /* 0x000fe20003f64330 */
[----:B------:R-:W-:Y:S01]  /*0390*/  IMAD.U32 R27, RZ, RZ, UR5 ;  /* 0x00000005ff1b7e24 */ /* 0x000fe2000f8e00ff */
[----:B------:R-:W-:Y:S01]  /*03a0*/  SHF.R.S32.HI R17, RZ, 0x1f, R9 ;  /* 0x0000001fff117819 */ /* 0x000fe20000011409 */
[----:B------:R-:W0:Y:S03]  /*03b0*/  @P4 LDC R28, c[0x0][0x390] ;  /* 0x0000e400ff1c4b82 */ /* 0x000e260000000800 */
[----:B------:R-:W-:-:S02]  /*03c0*/  ISETP.GT.AND.EX P2, PT, R24, R17, PT, P2 ;  /* 0x000000111800720c */ /* 0x000fc40003f44320 */
[----:B------:R-:W-:-:S05]  /*03d0*/  SHF.R.S32.HI R24, RZ, 0x1f, R8 ;  /* 0x0000001fff187819 */ /* 0x000fca0000011408 */
[----:B------:R-:W5:Y:S04]  /*03e0*/  @P3 LDG.E R18, desc[UR8][R4.64+0x18] ;  /* 0x0000180804123981 */ /* 0x000f68000c1e1900 */
[----:B------:R-:W5:Y:S01]  /*03f0*/  @P3 LDG.E R17, desc[UR8][R4.64+0x1c] ;  /* 0x00001c0804113981 */ /* 0x000f62000c1e1900 */
[----:B------:R-:W-:Y:S02]  /*0400*/  ISETP.GT.AND.EX P1, PT, R25, R24, PT, P1 ;  /* 0x000000181900720c */ /* 0x000fe40003f24310 */
[----:B------:R-:W-:Y:S02]  /*0410*/  ISETP.LT.U32.AND P6, PT, R0, UR10, PT ;  /* 0x0000000a00007c0c */ /* 0x000fe4000bfc1070 */
[----:B------:R-:W-:Y:S01]  /*0420*/  SHF.R.S32.HI R24, RZ, 0x1f, R6 ;  /* 0x0000001fff187819 */ /* 0x000fe20000011406 */
[-C--:B--2---:R-:W-:Y:S01]  /*0430*/  @P5 FMUL R15, R15, R23.reuse ;  /* 0x000000170f0f5220 */ /* 0x084fe20000400000 */
[----:B---3--:R-:W-:-:S04]  /*0440*/  @P5 FMUL R23, R14, R23 ;  /* 0x000000170e175220 */ /* 0x008fc80000400000 */
[----:B------:R1:W-:Y:S01]  /*0450*/  @P5 STG.E desc[UR8][R4.64], R15 ;  /* 0x0000000f04005986 */ /* 0x0003e2000c101908 */
[----:B------:R-:W-:-:S03]  /*0460*/  SHF.R.S32.HI R14, RZ, 0x1f, R0 ;  /* 0x0000001fff0e7819 */ /* 0x000fc60000011400 */
[----:B------:R2:W-:Y:S01]  /*0470*/  @P5 STG.E desc[UR8][R4.64+0x4], R23 ;  /* 0x0000041704005986 */ /* 0x0005e2000c101908 */
[----:B------:R-:W-:Y:S02]  /*0480*/  ISETP.LT.U32.AND P5, PT, R6, UR10, PT ;  /* 0x0000000a06007c0c */ /* 0x000fe4000bfa1070 */
[----:B------:R-:W-:Y:S02]  /*0490*/  ISETP.GT.AND.EX P6, PT, R27, R14, PT, P6 ;  /* 0x0000000e1b00720c */ /* 0x000fe40003fc4360 */
[----:B------:R-:W-:Y:S01]  /*04a0*/  ISETP.GT.AND.EX P5, PT, R25, R24, PT, P5 ;  /* 0x000000181900720c */ /* 0x000fe20003fa4350 */
[----:B------:R-:W3:Y:S01]  /*04b0*/  @P2 LDG.E R14, desc[UR8][R4.64+0x20] ;  /* 0x00002008040e2981 */ /* 0x000ee2000c1e1900 */
[----:B----4-:R-:W-:-:S03]  /*04c0*/  @P0 FMUL R27, R16, R21 ;  /* 0x00000015101b0220 */ /* 0x010fc60000400000 */
[----:B-1----:R-:W4:Y:S01]  /*04d0*/  @P2 LDG.E R15, desc[UR8][R4.64+0x24] ;  /* 0x00002408040f2981 */ /* 0x002f22000c1e1900 */
[----:B-----5:R-:W-:-:S03]  /*04e0*/  @P0 FMUL R29, R22, R21 ;  /* 0x00000015161d0220 */ /* 0x020fc60000400000 */
[----:B------:R-:W5:Y:S04]  /*04f0*/  @P1 LDG.E R16, desc[UR8][R4.64+0x28] ;  /* 0x0000280804101981 */ /* 0x000f68000c1e1900 */
[----:B------:R-:W5:Y:S04]  /*0500*/  @P1 LDG.E R21, desc[UR8][R4.64+0x2c] ;  /* 0x00002c0804151981 */ /* 0x000f68000c1e1900 */
[----:B------:R-:W5:Y:S04]  /*0510*/  @P5 LDG.E R22, desc[UR8][R4.64+0x30] ;  /* 0x0000300804165981 */ /* 0x000f68000c1e1900 */
[----:B--2---:R-:W2:Y:S04]  /*0520*/  @P5 LDG.E R23, desc[UR8][R4.64+0x34] ;  /* 0x0000340804175981 */ /* 0x004ea8000c1e1900 */
[----:B------:R-:W2:Y:S04]  /*0530*/  @P6 LDG.E R24, desc[UR8][R4.64+0x38] ;  /* 0x0000380804186981 */ /* 0x000ea8000c1e1900 */
[----:B------:R-:W2:Y:S01]  /*0540*/  @P6 LDG.E R25, desc[UR8][R4.64+0x3c] ;  /* 0x00003c0804196981 */ /* 0x000ea2000c1e1900 */
[-C--:B0-----:R-:W-:Y:S01]  /*0550*/  @P4 FMUL R26, R19, R28.reuse ;  /* 0x0000001c131a4220 */ /* 0x081fe20000400000 */
[----:B------:R-:W-:Y:S01]  /*0560*/  @P4 FMUL R28, R20, R28 ;  /* 0x0000001c141c4220 */ /* 0x000fe20000400000 */
[----:B------:R-:W3:Y:S08]  /*0570*/  @P2 LDC R19, c[0x0][0x390] ;  /* 0x0000e400ff132b82 */ /* 0x000ef00000000800 */
[----:B------:R-:W0:Y:S01]  /*0580*/  @P3 LDC R20, c[0x0][0x390] ;  /* 0x0000e400ff143b82 */ /* 0x000e220000000800 */
[----:B------:R0:W-:Y:S04]  /*0590*/  @P0 STG.E desc[UR8][R4.64+0x8], R27 ;  /* 0x0000081b04000986 */ /* 0x0001e8000c101908 */
[----:B------:R1:W-:Y:S01]  /*05a0*/  @P0 STG.E desc[UR8][R4.64+0xc], R29 ;  /* 0x00000c1d04000986 */ /* 0x0003e2000c101908 */
[-C--:B0-----:R-:W-:Y:S01]  /*05b0*/  @P3 FMUL R27, R18, R20.reuse ;  /* 0x00000014121b3220 */ /* 0x081fe20000400000 */
[----:B-1----:R-:W-:Y:S01]  /*05c0*/  @P3 FMUL R29, R17, R20 ;  /* 0x00000014111d3220 */ /* 0x002fe20000400000 */
[----:B------:R-:W5:Y:S08]  /*05d0*/  @P1 LDC R18, c[0x0][0x390] ;  /* 0x0000e400ff121b82 */ /* 0x000f700000000800 */
[----:B------:R-:W0:Y:S08]  /*05e0*/  @P5 LDC R20, c[0x0][0x390] ;  /* 0x0000e400ff145b82 */ /* 0x000e300000000800 */
[----:B------:R-:W1:Y:S01]  /*05f0*/  @P6 LDC R17, c[0x0][0x390] ;  /* 0x0000e400ff116b82 */ /* 0x000e620000000800 */
[----:B------:R0:W-:Y:S04]  /*0600*/  @P3 STG.E desc[UR8][R4.64+0x18], R27 ;  /* 0x0000181b04003986 */ /* 0x0001e8000c101908 */
[----:B------:R0:W-:Y:S04]  /*0610*/  @P4 STG.E desc[UR8][R4.64+0x10], R26 ;  /* 0x0000101a04004986 */ /* 0x0001e8000c101908 */
[----:B------:R0:W-:Y:S04]  /*0620*/  @P4 STG.E desc[UR8][R4.64+0x14], R28 ;  /* 0x0000141c04004986 */ /* 0x0001e8000c101908 */
[----:B------:R0:W-:Y:S01]  /*0630*/  @P3 STG.E desc[UR8][R4.64+0x1c], R29 ;  /* 0x00001c1d04003986 */ /* 0x0001e2000c101908 */
[----:B------:R-:W-:-:S04]  /*0640*/  UIADD3 UR4, UPT, UPT, UR4, 0x8, URZ ;  /* 0x0000000804047890 */ /* 0x000fc8000fffe0ff */
[----:B------:R-:W-:Y:S01]  /*0650*/  UISETP.NE.AND UP0, UPT, UR4, 0x20, UPT ;  /* 0x000000200400788c */ /* 0x000fe2000bf05270 */
[----:B------:R-:W-:Y:S02]  /*0660*/  VIADD R13, R13, 0x8 ;  /* 0x000000080d0d7836 */ /* 0x000fe40000000000 */
[----:B------:R-:W-:Y:S02]  /*0670*/  VIADD R0, R0, 0x8 ;  /* 0x0000000800007836 */ /* 0x000fe40000000000 */
[----:B------:R-:W-:Y:S02]  /*0680*/  VIADD R6, R6, 0x8 ;  /* 0x0000000806067836 */ /* 0x000fe40000000000 */
[----:B------:R-:W-:Y:S02]  /*0690*/  VIADD R8, R8, 0x8 ;  /* 0x0000000808087836 */ /* 0x000fe40000000000 */
[----:B------:R-:W-:Y:S02]  /*06a0*/  VIADD R9, R9, 0x8 ;  /* 0x0000000809097836 */ /* 0x000fe40000000000 */
[----:B------:R-:W-:-:S02]  /*06b0*/  VIADD R10, R10, 0x8 ;  /* 0x000000080a0a7836 */ /* 0x000fc40000000000 */
[----:B------:R-:W-:Y:S02]  /*06c0*/  VIADD R11, R11, 0x8 ;  /* 0x000000080b0b7836 */ /* 0x000fe40000000000 */
[----:B------:R-:W-:Y:S02]  /*06d0*/  VIADD R12, R12, 0x8 ;  /* 0x000000080c0c7836 */ /* 0x000fe40000000000 */
[----:B------:R-:W-:Y:S02]  /*06e0*/  VIADD R7, R7, 0x10 ;  /* 0x0000001007077836 */ /* 0x000fe40000000000 */
[-C--:B---3--:R-:W-:Y:S01]  /*06f0*/  @P2 FMUL R14, R14, R19.reuse ;  /* 0x000000130e0e2220 */ /* 0x088fe20000400000 */
[----:B----4-:R-:W-:Y:S01]  /*0700*/  @P2 FMUL R15, R15, R19 ;  /* 0x000000130f0f2220 */ /* 0x010fe20000400000 */
[-C--:B-----5:R-:W-:Y:S01]  /*0710*/  @P1 FMUL R19, R16, R18.reuse ;  /* 0x0000001210131220 */ /* 0x0a0fe20000400000 */
[----:B------:R-:W-:Y:S01]  /*0720*/  @P1 FMUL R21, R21, R18 ;  /* 0x0000001215151220 */ /* 0x000fe20000400000 */
[-C--:B0-----:R-:W-:Y:S01]  /*0730*/  @P5 FMUL R27, R22, R20.reuse ;  /* 0x00000014161b5220 */ /* 0x081fe20000400000 */
[----:B--2---:R-:W-:Y:S01]  /*0740*/  @P5 FMUL R23, R23, R20 ;  /* 0x0000001417175220 */ /* 0x004fe20000400000 */
[-C--:B-1----:R-:W-:Y:S01]  /*0750*/  @P6 FMUL R24, R24, R17.reuse ;  /* 0x0000001118186220 */ /* 0x082fe20000400000 */
[----:B------:R-:W-:Y:S01]  /*0760*/  @P6 FMUL R25, R25, R17 ;  /* 0x0000001119196220 */ /* 0x000fe20000400000 */
[----:B------:R1:W-:Y:S04]  /*0770*/  @P2 STG.E desc[UR8][R4.64+0x20], R14 ;  /* 0x0000200e04002986 */ /* 0x0003e8000c101908 */
[----:B------:R1:W-:Y:S04]  /*0780*/  @P2 STG.E desc[UR8][R4.64+0x24], R15 ;  /* 0x0000240f04002986 */ /* 0x0003e8000c101908 */
[----:B------:R1:W-:Y:S04]  /*0790*/  @P1 STG.E desc[UR8][R4.64+0x28], R19 ;  /* 0x0000281304001986 */ /* 0x0003e8000c101908 */
[----:B------:R1:W-:Y:S04]  /*07a0*/  @P1 STG.E desc[UR8][R4.64+0x2c], R21 ;  /* 0x00002c1504001986 */ /* 0x0003e8000c101908 */
[----:B------:R1:W-:Y:S04]  /*07b0*/  @P5 STG.E desc[UR8][R4.64+0x30], R27 ;  /* 0x0000301b04005986 */ /* 0x0003e8000c101908 */
[----:B------:R1:W-:Y:S04]  /*07c0*/  @P5 STG.E desc[UR8][R4.64+0x34], R23 ;  /* 0x0000341704005986 */ /* 0x0003e8000c101908 */
[----:B------:R1:W-:Y:S04]  /*07d0*/  @P6 STG.E desc[UR8][R4.64+0x38], R24 ;  /* 0x0000381804006986 */ /* 0x0003e8000c101908 */
[----:B------:R1:W-:Y:S01]  /*07e0*/  @P6 STG.E desc[UR8][R4.64+0x3c], R25 ;  /* 0x00003c1904006986 */ /* 0x0003e2000c101908 */
[----:B------:R-:W-:Y:S05]  /*07f0*/  BRA.U UP0, `(.L_x_0) ;  /* 0xfffffff900747547 */ /* 0x000fea000b83ffff */
[----:B------:R-:W-:Y:S05]  /*0800*/  EXIT ;  /* 0x000000000000794d */ /* 0x000fea0003800000 */
.L_x_1:
[----:B------:R-:W-:-:S00]  /*0810*/  BRA `(.L_x_1) ;  /* 0xfffffffc00fc7947 */ /* 0x000fc0000383ffff */
[----:B------:R-:W-:-:S00]  /*0820*/  NOP ;  /* 0x0000000000007918 */ /* 0x000fc00000000000 */
        /* <DEDUP_REMOVED lines=13> */
.L_x_27:


//--------------------- .text._Z29MutualIntensExtract_v2_KernelPiPfS0_lll --------------------------
	.section	.text._Z29MutualIntensExtract_v2_KernelPiPfS0_lll,"ax",@progbits
	.align	128
        .global         _Z29MutualIntensExtract_v2_KernelPiPfS0_lll
        .type           _Z29MutualIntensExtract_v2_KernelPiPfS0_lll,@function
        .size           _Z29MutualIntensExtract_v2_KernelPiPfS0_lll,(.L_x_26 - _Z29MutualIntensExtract_v2_KernelPiPfS0_lll)
        .other          _Z29MutualIntensExtract_v2_KernelPiPfS0_lll,@"STO_CUDA_ENTRY STV_DEFAULT"
_Z29MutualIntensExtract_v2_KernelPiPfS0_lll:
.text._Z29MutualIntensExtract_v2_KernelPiPfS0_lll:
[----:B------:R-:W-:Y:S01]  /*0000*/  LDC R1, c[0x0][0x37c] ;  /* 0x0000df00ff017b82 */ /* 0x000fe20000000800 */
[----:B------:R-:W0:Y:S07]  /*0010*/  S2R R3, SR_CTAID.X ;  /* 0x0000000000037919 */ /* 0x000e2e0000002500 */
[----:B------:R-:W1:Y:S01]  /*0020*/  LDC.64 R4, c[0x0][0x380] ;  /* 0x0000e000ff047b82 */ /* 0x000e620000000a00 */
[----:B------:R-:W2:Y:S01]  /*0030*/  LDCU.64 UR8, c[0x0][0x358] ;  /* 0x00006b00ff0877ac */ /* 0x000ea20008000a00 */
[----:B------:R-:W3:Y:S01]  /*0040*/  S2R R11, SR_TID.X ;  /* 0x00000000000b7919 */ /* 0x000ee20000002100 */
[----:B------:R-:W4:Y:S01]  /*0050*/  LDCU.64 UR10, c[0x0][0x398] ;  /* 0x00007300ff0a77ac */ /* 0x000f220008000a00 */
[----:B0-----:R-:W-:-:S04]  /*0060*/  IMAD.SHL.U32 R3, R3, 0x2, RZ ;  /* 0x0000000203037824 */ /* 0x001fc800078e00ff */
[----:B-1----:R-:W-:-:S05]  /*0070*/  IMAD.WIDE.U32 R4, R3, 0x4, R4 ;  /* 0x0000000403047825 */ /* 0x002fca00078e0004 */
[----:B--2---:R-:W3:Y:S04]  /*0080*/  LDG.E R2, desc[UR8][R4.64+0x4] ;  /* 0x0000040804027981 */ /* 0x004ee8000c1e1900 */
[----:B------:R-:W2:Y:S01]  /*0090*/  LDG.E R7, desc[UR8][R4.64] ;  /* 0x0000000804077981 */ /* 0x000ea2000c1e1900 */
[----:B------:R-:W-:Y:S01]  /*00a0*/  BSSY.RECONVERGENT B0, `(.L_x_2) ;  /* 0x0000028000007945 */ /* 0x000fe20003800200 */
[--C-:B---3--:R-:W-:Y:S02]  /*00b0*/  IMAD.IADD R0, R2, 0x1, R11.reuse ;  /* 0x0000000102007824 */ /* 0x108fe400078e020b */
[----:B--2---:R-:W-:-:S03]  /*00c0*/  IMAD.IADD R7, R7, 0x1, R11 ;  /* 0x0000000107077824 */ /* 0x004fc600078e020b */
[----:B----4-:R-:W-:Y:S02]  /*00d0*/  ISETP.GE.U32.AND P0, PT, R0, UR10, PT ;  /* 0x0000000a00007c0c */ /* 0x010fe4000bf06070 */
[----:B------:R-:W-:-:S04]  /*00e0*/  SHF.R.S32.HI R3, RZ, 0x1f, R0 ;  /* 0x0000001fff037819 */ /* 0x000fc80000011400 */
[----:B------:R-:W-:-:S13]  /*00f0*/  ISETP.GE.AND.EX P0, PT, R3, UR11, PT, P0 ;  /* 0x0000000b03007c0c */ /* 0x000fda000bf06300 */
[----:B------:R-:W-:Y:S05]  /*0100*/  @P0 BRA `(.L_x_3) ;  /* 0x0000000000580947 */ /* 0x000fea0003800000 */
[----:B------:R-:W0:Y:S01]  /*0110*/  LDCU.64 UR4, c[0x0][0x3a0] ;  /* 0x00007400ff0477ac */ /* 0x000e220008000a00 */
[----:B------:R-:W1:Y:S01]  /*0120*/  LDCU.64 UR6, c[0x0][0x388] ;  /* 0x00007100ff0677ac */ /* 0x000e620008000a00 */
[----:B0-----:R-:W-:Y:S02]  /*0130*/  IMAD R3, R3, UR4, RZ ;  /* 0x0000000403037c24 */ /* 0x001fe4000f8e02ff */
[----:B------:R-:W-:-:S04]  /*0140*/  IMAD.WIDE.U32 R8, R0, UR4, RZ ;  /* 0x0000000400087c25 */ /* 0x000fc8000f8e00ff */
[----:B------:R-:W-:Y:S01]  /*0150*/  IMAD R3, R0, UR5, R3 ;  /* 0x0000000500037c24 */ /* 0x000fe2000f8e0203 */
[----:B-1----:R-:W-:-:S04]  /*0160*/  LEA R4, P0, R8, UR6, 0x2 ;  /* 0x0000000608047c11 */ /* 0x002fc8000f8010ff */
[----:B------:R-:W-:-:S04]  /*0170*/  IADD3 R3, PT, PT, R9, R3, RZ ;  /* 0x0000000309037210 */ /* 0x000fc80007ffe0ff */
[----:B------:R-:W-:-:S05]  /*0180*/  LEA.HI.X R5, R8, UR7, R3, 0x2, P0 ;  /* 0x0000000708057c11 */ /* 0x000fca00080f1403 */
[----:B------:R-:W2:Y:S04]  /*0190*/  LDG.E R0, desc[UR8][R4.64] ;  /* 0x0000000804007981 */ /* 0x000ea8000c1e1900 */
[----:B------:R-:W3:Y:S01]  /*01a0*/  LDG.E R9, desc[UR8][R4.64+0x4] ;  /* 0x0000040804097981 */ /* 0x000ee2000c1e1900 */
[----:B------:R-:W0:Y:S01]  /*01b0*/  S2UR UR6, SR_CgaCtaId ;  /* 0x00000000000679c3 */ /* 0x000e220000008800 */
[----:B------:R-:W-:Y:S02]  /*01c0*/  UMOV UR4, 0x400 ;  /* 0x0000040000047882 */ /* 0x000fe40000000000 */
[----:B------:R-:W-:Y:S02]  /*01d0*/  UIADD3 UR5, UPT, UPT, UR4, 0x80, URZ ;  /* 0x0000008004057890 */ /* 0x000fe4000fffe0ff */
[----:B0-----:R-:W-:-:S02]  /*01e0*/  ULEA UR4, UR6, UR4, 0x18 ;  /* 0x0000000406047291 */ /* 0x001fc4000f8ec0ff */
[----:B------:R-:W-:-:S04]  /*01f0*/  ULEA UR5, UR6, UR5, 0x18 ;  /* 0x0000000506057291 */ /* 0x000fc8000f8ec0ff */
[----:B------:R-:W-:Y:S02]  /*0200*/  IMAD.U32 R6, RZ, RZ, UR4 ;  /* 0x00000004ff067e24 */ /* 0x000fe4000f8e00ff */
[----:B------:R-:W-:-:S03]  /*0210*/  IMAD.U32 R8, RZ, RZ, UR5 ;  /* 0x00000005ff087e24 */ /* 0x000fc6000f8e00ff */
[C---:B------:R-:W-:Y:S01]  /*0220*/  LEA R3, R11.reuse, R6, 0x2 ;  /* 0x000000060b037211 */ /* 0x040fe200078e10ff */
[----:B------:R-:W-:-:S04]  /*0230*/  IMAD R10, R11, 0x4, R8 ;  /* 0x000000040b0a7824 */ /* 0x000fc800078e0208 */
[----:B--2---:R1:W-:Y:S04]  /*0240*/  STS [R3], R0 ;  /* 0x0000000003007388 */ /* 0x0043e80000000800 */
[----:B---3--:R1:W-:Y:S01]  /*0250*/  STS [R10], R9 ;  /* 0x000000090a007388 */ /* 0x0083e20000000800 */
[----:B------:R-:W-:Y:S05]  /*0260*/  BRA `(.L_x_4) ;  /* 0x00000000002c7947 */ /* 0x000fea0003800000 */
.L_x_3:
[----:B------:R-:W0:Y:S01]  /*0270*/  S2UR UR5, SR_CgaCtaId ;  /* 0x00000000000579c3 */ /* 0x000e220000008800 */
[----:B------:R-:W-:Y:S02]  /*0280*/  UMOV UR4, 0x400 ;  /* 0x0000040000047882 */ /* 0x000fe40000000000 */
[----:B------:R-:W-:Y:S02]  /*0290*/  UIADD3 UR6, UPT, UPT, UR4, 0x80, URZ ;  /* 0x0000008004067890 */ /* 0x000fe4000fffe0ff */
[----:B0-----:R-:W-:Y:S02]  /*02a0*/  ULEA UR4, UR5, UR4, 0x18 ;  /* 0x0000000405047291 */ /* 0x001fe4000f8ec0ff */
[----:B------:R-:W-:-:S04]  /*02b0*/  ULEA UR6, UR5, UR6, 0x18 ;  /* 0x0000000605067291 */ /* 0x000fc8000f8ec0ff */
[----:B------:R-:W-:Y:S02]  /*02c0*/  IMAD.U32 R6, RZ, RZ, UR4 ;  /* 0x00000004ff067e24 */ /* 0x000fe4000f8e00ff */
[----:B------:R-:W-:Y:S02]  /*02d0*/  MOV R8, UR6 ;  /* 0x0000000600087c02 */ /* 0x000fe40008000f00 */
[----:B------:R-:W-:-:S03]  /*02e0*/  IMAD R0, R11, 0x4, R6 ;  /* 0x000000040b007824 */ /* 0x000fc600078e0206 */
[----:B------:R-:W-:Y:S02]  /*02f0*/  IMAD R11, R11, 0x4, R8 ;  /* 0x000000040b0b7824 */ /* 0x000fe400078e0208 */
[----:B------:R0:W-:Y:S04]  /*0300*/  STS [R0], RZ ;  /* 0x000000ff00007388 */ /* 0x0001e80000000800 */
[----:B------:R0:W-:Y:S02]  /*0310*/  STS [R11], RZ ;  /* 0x000000ff0b007388 */ /* 0x0001e40000000800 */
.L_x_4:
[----:B------:R-:W-:Y:S05]  /*0320*/  BSYNC.RECONVERGENT B0 ;  /* 0x0000000000007941 */ /* 0x000fea0003800200 */
.L_x_2:
[----:B------:R-:W-:Y:S02]  /*0330*/  ISETP.GE.U32.AND P0, PT, R7, UR10, PT ;  /* 0x0000000a07007c0c */ /* 0x000fe4000bf06070 */
[----:B01----:R-:W-:-:S04]  /*0340*/  SHF.R.S32.HI R0, RZ, 0x1f, R7 ;  /* 0x0000001fff007819 */ /* 0x003fc80000011407 */
[----:B------:R-:W-:-:S13]  /*0350*/  ISETP.GE.AND.EX P0, PT, R0, UR11, PT, P0 ;  /* 0x0000000b00007c0c */ /* 0x000fda000bf06300 */
[----:B------:R-:W-:Y:S05]  /*0360*/  @P0 EXIT ;  /* 0x000000000000094d */ /* 0x000fea0003800000 */
[----:B------:R-:W0:Y:S01]  /*0370*/  LDCU.64 UR4, c[0x0][0x3a0] ;  /* 0x00007400ff0477ac */ /* 0x000e220008000a00 */
[----:B------:R-:W1:Y:S01]  /*0380*/  LDCU.64 UR6, c[0x0][0x388] ;  /* 0x00007100ff0677ac */ /* 0x000e620008000a00 */
[----:B0-----:R-:W-:Y:S02]  /*0390*/  IMAD R4, R0, UR4, RZ ;  /* 0x0000000400047c24 */ /* 0x001fe4000f8e02ff */
[----:B------:R-:W-:-:S04]  /*03a0*/  IMAD.WIDE.U32 R10, R7, UR4, RZ ;  /* 0x00000004070a7c25 */ /* 0x000fc8000f8e00ff */
[----:B------:R-:W-:Y:S01]  /*03b0*/  IMAD R3, R7, UR5, R4 ;  /* 0x0000000507037c24 */ /* 0x000fe2000f8e0204 */
[----:B------:R-:W0:Y:S01]  /*03c0*/  LDCU.64 UR4, c[0x0][0x390] ;  /* 0x00007200ff0477ac */ /* 0x000e220008000a00 */
[----:B-1----:R-:W-:Y:S01]  /*03d0*/  LEA R4, P0, R10, UR6, 0x2 ;  /* 0x000000060a047c11 */ /* 0x002fe2000f8010ff */
[----:B------:R-:W-:Y:S02]  /*03e0*/  IMAD R0, R0, UR10, RZ ;  /* 0x0000000a00007c24 */ /* 0x000fe4000f8e02ff */
[----:B------:R-:W-:Y:S01]  /*03f0*/  IADD3 R3, PT, PT, R11, R3, RZ ;  /* 0x000000030b037210 */ /* 0x000fe20007ffe0ff */
[----:B------:R-:W-:-:S03]  /*0400*/  IMAD.WIDE.U32 R12, R7, UR10, RZ ;  /* 0x0000000a070c7c25 */ /* 0x000fc6000f8e00ff */
[----:B------:R-:W-:Y:S01]  /*0410*/  LEA.HI.X R5, R10, UR7, R3, 0x2, P0 ;  /* 0x000000070a057c11 */ /* 0x000fe200080f1403 */
[----:B------:R-:W-:Y:S02]  /*0420*/  IMAD.SHL.U32 R3, R2, 0x2, RZ ;  /* 0x0000000202037824 */ /* 0x000fe400078e00ff */
[----:B------:R-:W-:Y:S02]  /*0430*/  IMAD R15, R7, UR11, R0 ;  /* 0x0000000b070f7c24 */ /* 0x000fe4000f8e0200 */
[----:B------:R1:W5:Y:S01]  /*0440*/  LDG.E R9, desc[UR8][R4.64] ;  /* 0x0000000804097981 */ /* 0x000362000c1e1900 */
[----:B------:R-:W-:Y:S01]  /*0450*/  SHF.R.S32.HI R11, RZ, 0x1f, R3 ;  /* 0x0000001fff0b7819 */ /* 0x000fe20000011403 */
[----:B------:R-:W-:Y:S01]  /*0460*/  IMAD.IADD R0, R13, 0x1, R15 ;  /* 0x000000010d007824 */ /* 0x000fe200078e020f */
[C---:B------:R-:W-:Y:S01]  /*0470*/  LEA R3, P0, R12.reuse, R3, 0x1 ;  /* 0x000000030c037211 */ /* 0x040fe200078008ff */
[----:B------:R1:W5:Y:S03]  /*0480*/  LDG.E R10, desc[UR8][R4.64+0x4] ;  /* 0x00000408040a7981 */ /* 0x000366000c1e1900 */
[----:B------:R-:W-:-:S02]  /*0490*/  LEA.HI.X R12, R12, R11, R0, 0x1, P0 ;  /* 0x0000000b0c0c7211 */ /* 0x000fc400000f0c00 */
[----:B0-----:R-:W-:-:S04]  /*04a0*/  LEA R0, P0, R3, UR4, 0x2 ;  /* 0x0000000403007c11 */ /* 0x001fc8000f8010ff */
[----:B------:R-:W-:Y:S02]  /*04b0*/  LEA.HI.X R19, R3, UR5, R12, 0x2, P0 ;  /* 0x0000000503137c11 */ /* 0x000fe400080f140c */
[----:B------:R-:W-:Y:S01]  /*04c0*/  ISETP.GT.AND P0, PT, R2, R7, PT ;  /* 0x000000070200720c */ /* 0x000fe20003f04270 */
[----:B------:R-:W-:-:S12]  /*04d0*/  NOP ;  /* 0x0000000000007918 */ /* 0x000fd80000000000 */
[----:B-1----:R-:W-:Y:S05]  /*04e0*/  @P0 EXIT ;  /* 0x000000000000094d */ /* 0x002fea0003800000 */
[----:B------:R-:W0:Y:S02]  /*04f0*/  LDCU.64 UR4, c[0x0][0x3a8] ;  /* 0x00007500ff0477ac */ /* 0x000e240008000a00 */
[----:B0-----:R-:W-:-:S04]  /*0500*/  UISETP.NE.U32.AND UP0, UPT, UR4, URZ, UPT ;  /* 0x000000ff0400728c */ /* 0x001fc8000bf05070 */
[----:B------:R-:W-:-:S09]  /*0510*/  UISETP.NE.AND.EX UP0, UPT, UR5, URZ, UPT, UP0 ;  /* 0x000000ff0500728c */ /* 0x000fd2000bf05300 */
[----:B------:R-:W-:Y:S05]  /*0520*/  BRA.U UP0, `(.L_x_5) ;  /* 0x0000000100587547 */ /* 0x000fea000b800000 */
[----:B------:R-:W-:-:S07]  /*0530*/  HFMA2 R3, -RZ, RZ, 0, 0 ;  /* 0x00000000ff037431 */ /* 0x000fce00000001ff */
.L_x_6:
[C---:B0-----:R-:W-:Y:S01]  /*0540*/  IMAD R5, R3.reuse, 0x4, R8 ;  /* 0x0000000403057824 */ /* 0x041fe200078e0208 */
[C---:B------:R-:W-:Y:S01]  /*0550*/  ISETP.LT.U32.AND P2, PT, R3.reuse, 0x1f, PT ;  /* 0x0000001f0300780c */ /* 0x040fe20003f41070 */
[C---:B------:R-:W-:Y:S02]  /*0560*/  IMAD R4, R3.reuse, 0x4, R6 ;  /* 0x0000000403047824 */ /* 0x040fe400078e0206 */
[----:B------:R-:W-:Y:S02]  /*0570*/  VIADD R15, R3, 0x1 ;  /* 0x00000001030f7836 */ /* 0x000fe40000000000 */
[----:B------:R-:W0:Y:S02]  /*0580*/  LDS R5, [R5] ;  /* 0x0000000005057984 */ /* 0x000e240000000800 */
[----:B------:R-:W-:Y:S02]  /*0590*/  IMAD.MOV.U32 R3, RZ, RZ, R15 ;  /* 0x000000ffff037224 */ /* 0x000fe400078e000f */
[----:B------:R-:W1:Y:S01]  /*05a0*/  LDS R4, [R4] ;  /* 0x0000000004047984 */ /* 0x000e620000000800 */
[C---:B0----5:R-:W-:Y:S01]  /*05b0*/  FMUL R12, R10.reuse, R5 ;  /* 0x000000050a0c7220 */ /* 0x061fe20000400000 */
[----:B-1----:R-:W-:-:S03]  /*05c0*/  FMUL R14, R10, R4 ;  /* 0x000000040a0e7220 */ /* 0x002fc60000400000 */
[C---:B------:R-:W-:Y:S01]  /*05d0*/  FFMA R11, R9.reuse, R4, R12 ;  /* 0x00000004090b7223 */ /* 0x040fe2000000000c */
[----:B------:R-:W-:Y:S01]  /*05e0*/  MOV R4, R0 ;  /* 0x0000000000047202 */ /* 0x000fe20000000f00 */
[----:B------:R-:W-:Y:S01]  /*05f0*/  FFMA R13, R9, R5, -R14 ;  /* 0x00000005090d7223 */ /* 0x000fe2000000080e */
[----:B------:R-:W-:Y:S01]  /*0600*/  IMAD.MOV.U32 R5, RZ, RZ, R19 ;  /* 0x000000ffff057224 */ /* 0x000fe200078e0013 */
[----:B------:R-:W-:-:S04]  /*0610*/  IADD3 R0, PT, PT, R2, R15, RZ ;  /* 0x0000000f02007210 */ /* 0x000fc80007ffe0ff */
[----:B------:R0:W-:Y:S01]  /*0620*/  STG.E desc[UR8][R4.64], R11 ;  /* 0x0000000b04007986 */ /* 0x0001e2000c101908 */
[----:B------:R-:W-:Y:S02]  /*0630*/  ISETP.GT.AND P0, PT, R0, R7, PT ;  /* 0x000000070000720c */ /* 0x000fe40003f04270 */
[----:B------:R-:W-:Y:S01]  /*0640*/  IADD3 R0, P1, PT, R4, 0x8, RZ ;  /* 0x0000000804007810 */ /* 0x000fe20007f3e0ff */
[----:B------:R0:W-:Y:S04]  /*0650*/  STG.E desc[UR8][R4.64+0x4], R13 ;  /* 0x0000040d04007986 */ /* 0x0001e8000c101908 */
[----:B------:R-:W-:-:S06]  /*0660*/  IMAD.X R19, RZ, RZ, R5, P1 ;  /* 0x000000ffff137224 */ /* 0x000fcc00008e0605 */
[----:B------:R-:W-:Y:S05]  /*0670*/  @!P0 BRA P2, `(.L_x_6) ;  /* 0xfffffffc00b08947 */ /* 0x000fea000103ffff */
[----:B------:R-:W-:Y:S05]  /*0680*/  EXIT ;  /* 0x000000000000794d */ /* 0x000fea0003800000 */
.L_x_5:
[----:B------:R-:W-:-:S04]  /*0690*/  UISETP.GT.U32.AND UP0, UPT, UR4, URZ, UPT ;  /* 0x000000ff0400728c */ /* 0x000fc8000bf04070 */
[----:B------:R-:W-:-:S09]  /*06a0*/  UISETP.GT.AND.EX UP0, UPT, UR5, URZ, UPT, UP0 ;  /* 0x000000ff0500728c */ /* 0x000fd2000bf04300 */
[----:B------:R-:W-:Y:S05]  /*06b0*/  BRA.U UP0, `(.L_x_7) ;  /* 0x0000000100687547 */ /* 0x000fea000b800000 */
[----:B------:R-:W-:-:S07]  /*06c0*/  MOV R3, RZ ;  /* 0x000000ff00037202 */ /* 0x000fce0000000f00 */
.L_x_8:
[----:B0-----:R-:W-:Y:S02]  /*06d0*/  IMAD.MOV.U32 R4, RZ, RZ, R0 ;  /* 0x000000ffff047224 */ /* 0x001fe400078e0000 */
[----:B------:R-:W-:-:S05]  /*06e0*/  IMAD.MOV.U32 R5, RZ, RZ, R19 ;  /* 0x000000ffff057224 */ /* 0x000fca00078e0013 */
[----:B------:R-:W2:Y:S04]  /*06f0*/  LDG.E R13, desc[UR8][R4.64] ;  /* 0x00000008040d7981 */ /* 0x000ea8000c1e1900 */
[----:B------:R-:W3:Y:S01]  /*0700*/  LDG.E R15, desc[UR8][R4.64+0x4] ;  /* 0x00000408040f7981 */ /* 0x000ee2000c1e1900 */
[C---:B------:R-:W-:Y:S01]  /*0710*/  LEA R11, R3.reuse, R8, 0x2 ;  /* 0x00000008030b7211 */ /* 0x040fe200078e10ff */
[C---:B------:R-:W-:Y:S01]  /*0720*/  IMAD R0, R3.reuse, 0x4, R6 ;  /* 0x0000000403007824 */ /* 0x040fe200078e0206 */
[C---:B------:R-:W-:Y:S01]  /*0730*/  ISETP.LT.U32.AND P2, PT, R3.reuse, 0x1f, PT ;  /* 0x0000001f0300780c */ /* 0x040fe20003f41070 */
[----:B------:R-:W-:-:S03]  /*0740*/  VIADD R17, R3, 0x1 ;  /* 0x0000000103117836 */ /* 0x000fc60000000000 */
[----:B------:R-:W0:Y:S01]  /*0750*/  LDS R11, [R11] ;  /* 0x000000000b0b7984 */ /* 0x000e220000000800 */
[----:B------:R-:W-:-:S03]  /*0760*/  IMAD.MOV.U32 R3, RZ, RZ, R17 ;  /* 0x000000ffff037224 */ /* 0x000fc600078e0011 */
[----:B------:R-:W1:Y:S01]  /*0770*/  LDS R0, [R0] ;  /* 0x0000000000007984 */ /* 0x000e620000000800 */
[C---:B0----5:R-:W-:Y:S01]  /*0780*/  FMUL R12, R10.reuse, R11 ;  /* 0x0000000b0a0c7220 */ /* 0x061fe20000400000 */
[----:B-1----:R-:W-:-:S03]  /*0790*/  FMUL R14, R10, R0 ;  /* 0x000000000a0e7220 */ /* 0x002fc60000400000 */
[C---:B------:R-:W-:Y:S01]  /*07a0*/  FFMA R12, R9.reuse, R0, R12 ;  /* 0x00000000090c7223 */ /* 0x040fe2000000000c */
[----:B------:R-:W-:Y:S01]  /*07b0*/  IADD3 R0, P1, PT, R4, 0x8, RZ ;  /* 0x0000000804007810 */ /* 0x000fe20007f3e0ff */
[----:B------:R-:W-:-:S04]  /*07c0*/  FFMA R14, R9, R11, -R14 ;  /* 0x0000000b090e7223 */ /* 0x000fc8000000080e */
[----:B------:R-:W-:Y:S02]  /*07d0*/  IMAD.X R19, RZ, RZ, R5, P1 ;  /* 0x000000ffff137224 */ /* 0x000fe400008e0605 */
[----:B--2---:R-:W-:Y:S01]  /*07e0*/  FADD R13, R12, R13 ;  /* 0x0000000d0c0d7221 */ /* 0x004fe20000000000 */
[----:B------:R-:W-:Y:S01]  /*07f0*/  IADD3 R12, PT, PT, R2, R17, RZ ;  /* 0x00000011020c7210 */ /* 0x000fe20007ffe0ff */
[----:B---3--:R-:W-:-:S03]  /*0800*/  FADD R15, R14, R15 ;  /* 0x0000000f0e0f7221 */ /* 0x008fc60000000000 */
[----:B------:R0:W-:Y:S01]  /*0810*/  STG.E desc[UR8][R4.64], R13 ;  /* 0x0000000d04007986 */ /* 0x0001e2000c101908 */
[----:B------:R-:W-:-:S03]  /*0820*/  ISETP.GT.AND P0, PT, R12, R7, PT ;  /* 0x000000070c00720c */ /* 0x000fc60003f04270 */
[----:B------:R0:W-:Y:S10]  /*0830*/  STG.E desc[UR8][R4.64+0x4], R15 ;  /* 0x0000040f04007986 */ /* 0x0001f4000c101908 */
[----:B------:R-:W-:Y:S05]  /*0840*/  @!P0 BRA P2, `(.L_x_8) ;  /* 0xfffffffc00a08947 */ /* 0x000fea000103ffff */
[----:B------:R-:W-:Y:S05]  /*0850*/  EXIT ;  /* 0x000000000000794d */ /* 0x000fea0003800000 */
.L_x_7:
[----:B------:R-:W0:Y:S01]  /*0860*/  LDCU.64 UR4, c[0x0][0x3a8] ;  /* 0x00007500ff0477ac */ /* 0x000e220008000a00 */
[----:B------:R-:W-:Y:S01]  /*0870*/  MOV R13, RZ ;  /* 0x000000ff000d7202 */ /* 0x000fe20000000f00 */
[----:B0-----:R-:W0:Y:S08]  /*0880*/  I2F.F64.U64 R4, UR4 ;  /* 0x0000000400047d12 */ /* 0x001e300008301800 */
[----:B------:R-:W1:Y:S01]  /*0890*/  I2F.U64 R11, UR4 ;  /* 0x00000004000b7d12 */ /* 0x000e620008301000 */
[----:B0-----:R-:W-:-:S07]  /*08a0*/  DADD R4, R4, 1 ;  /* 0x3ff0000004047429 */ /* 0x001fce0000000000 */
[----:B------:R0:W2:Y:S04]  /*08b0*/  F2F.F32.F64 R3, R4 ;  /* 0x0000000400037310 */ /* 0x0000a80000301000 */
.L_x_13:
[----:B0-----:R-:W-:Y:S02]  /*08c0*/  IMAD.MOV.U32 R4, RZ, RZ, R0 ;  /* 0x000000ffff047224 */ /* 0x001fe400078e0000 */
[----:B------:R-:W-:-:S05]  /*08d0*/  IMAD.MOV.U32 R5, RZ, RZ, R19 ;  /* 0x000000ffff057224 */ /* 0x000fca00078e0013 */
[----:B------:R-:W1:Y:S01]  /*08e0*/  LDG.E R15, desc[UR8][R4.64] ;  /* 0x00000008040f7981 */ /* 0x000e62000c1e1900 */
[C---:B------:R-:W-:Y:S01]  /*08f0*/  LEA R14, R13.reuse, R8, 0x2 ;  /* 0x000000080d0e7211 */ /* 0x040fe200078e10ff */
[----:B------:R-:W-:Y:S01]  /*0900*/  IMAD R12, R13, 0x4, R6 ;  /* 0x000000040d0c7824 */ /* 0x000fe200078e0206 */
[----:B--2---:R-:W0:Y:S01]  /*0910*/  MUFU.RCP R16, R3 ;  /* 0x0000000300107308 */ /* 0x004e220000001000 */
[----:B------:R-:W-:Y:S03]  /*0920*/  BSSY.RECONVERGENT B0, `(.L_x_9) ;  /* 0x0000012000007945 */ /* 0x000fe60003800200 */
[----:B------:R-:W2:Y:S04]  /*0930*/  LDS R14, [R14] ;  /* 0x000000000e0e7984 */ /* 0x000ea80000000800 */
[----:B------:R-:W3:Y:S01]  /*0940*/  LDS R12, [R12] ;  /* 0x000000000c0c7984 */ /* 0x000ee20000000800 */
[----:B0-----:R-:W-:-:S04]  /*0950*/  FFMA R17, -R3, R16, 1 ;  /* 0x3f80000003117423 */ /* 0x001fc80000000110 */
[----:B------:R-:W-:Y:S01]  /*0960*/  FFMA R17, R16, R17, R16 ;  /* 0x0000001110117223 */ /* 0x000fe20000000010 */
[----:B--2--5:R-:W-:-:S04]  /*0970*/  FMUL R0, R10, R14 ;  /* 0x0000000e0a007220 */ /* 0x024fc80000400000 */
[-C--:B---3--:R-:W-:Y:S01]  /*0980*/  FFMA R0, R9, R12.reuse, R0 ;  /* 0x0000000c09007223 */ /* 0x088fe20000000000 */
[----:B------:R-:W-:-:S04]  /*0990*/  FMUL R16, R10, R12 ;  /* 0x0000000c0a107220 */ /* 0x000fc80000400000 */
[----:B------:R-:W-:Y:S01]  /*09a0*/  FFMA R12, R9, R14, -R16 ;  /* 0x0000000e090c7223 */ /* 0x000fe20000000810 */
[----:B-1----:R-:W-:-:S04]  /*09b0*/  FFMA R0, R11, R15, R0 ;  /* 0x0000000f0b007223 */ /* 0x002fc80000000000 */
[----:B------:R-:W0:Y:S01]  /*09c0*/  FCHK P0, R0, R3 ;  /* 0x0000000300007302 */ /* 0x000e220000000000 */
[----:B------:R-:W-:-:S04]  /*09d0*/  FFMA R18, R0, R17, RZ ;  /* 0x0000001100127223 */ /* 0x000fc800000000ff */
[----:B------:R-:W-:-:S04]  /*09e0*/  FFMA R15, -R3, R18, R0 ;  /* 0x00000012030f7223 */ /* 0x000fc80000000100 */
[----:B------:R-:W-:Y:S01]  /*09f0*/  FFMA R15, R17, R15, R18 ;  /* 0x0000000f110f7223 */ /* 0x000fe20000000012 */
[----:B0-----:R-:W-:Y:S06]  /*0a00*/  @!P0 BRA `(.L_x_10) ;  /* 0x00000000000c8947 */ /* 0x001fec0003800000 */
[----:B------:R-:W-:-:S07]  /*0a10*/  MOV R14, 0xa30 ;  /* 0x00000a30000e7802 */ /* 0x000fce0000000f00 */
[----:B------:R-:W-:Y:S05]  /*0a20*/  CALL.REL.NOINC `($__internal_0_$__cuda_sm3x_div_rn_noftz_f32_slowpath) ;  /* 0x0000000000747944 */ /* 0x000fea0003c00000 */
[----:B------:R-:W-:-:S07]  /*0a30*/  IMAD.MOV.U32 R15, RZ, RZ, R0 ;  /* 0x000000ffff0f7224 */ /* 0x000fce00078e0000 */
.L_x_10:
[----:B------:R-:W-:Y:S05]  /*0a40*/  BSYNC.RECONVERGENT B0 ;  /* 0x0000000000007941 */ /* 0x000fea0003800200 */
.L_x_9:
[----:B------:R-:W2:Y:S01]  /*0a50*/  LDG.E R0, desc[UR8][R4.64+0x4] ;  /* 0x0000040804007981 */ /* 0x000ea2000c1e1900 */
[----:B------:R-:W0:Y:S01]  /*0a60*/  MUFU.RCP R16, R3 ;  /* 0x0000000300107308 */ /* 0x000e220000001000 */
[----:B------:R-:W-:Y:S02]  /*0a70*/  BSSY.RECONVERGENT B0, `(.L_x_11) ;  /* 0x000000e000007945 */ /* 0x000fe40003800200 */
[----:B------:R1:W-:Y:S01]  /*0a80*/  STG.E desc[UR8][R4.64], R15 ;  /* 0x0000000f04007986 */ /* 0x0003e2000c101908 */
[----:B0-----:R-:W-:Y:S01]  /*0a90*/  FFMA R17, -R3, R16, 1 ;  /* 0x3f80000003117423 */ /* 0x001fe20000000110 */
[----:B--2---:R-:W-:-:S03]  /*0aa0*/  FFMA R14, R11, R0, R12 ;  /* 0x000000000b0e7223 */ /* 0x004fc6000000000c */
[----:B------:R-:W-:Y:S01]  /*0ab0*/  FFMA R0, R16, R17, R16 ;  /* 0x0000001110007223 */ /* 0x000fe20000000010 */
[----:B------:R-:W0:Y:S03]  /*0ac0*/  FCHK P0, R14, R3 ;  /* 0x000000030e007302 */ /* 0x000e260000000000 */
[----:B------:R-:W-:-:S04]  /*0ad0*/  FFMA R12, R0, R14, RZ ;  /* 0x0000000e000c7223 */ /* 0x000fc800000000ff */
[----:B------:R-:W-:-:S04]  /*0ae0*/  FFMA R17, -R3, R12, R14 ;  /* 0x0000000c03117223 */ /* 0x000fc8000000010e */
[----:B------:R-:W-:Y:S01]  /*0af0*/  FFMA R17, R0, R17, R12 ;  /* 0x0000001100117223 */ /* 0x000fe2000000000c */
[----:B01----:R-:W-:Y:S06]  /*0b00*/  @!P0 BRA `(.L_x_12) ;  /* 0x0000000000108947 */ /* 0x003fec0003800000 */
[----:B------:R-:W-:Y:S02]  /*0b10*/  MOV R0, R14 ;  /* 0x0000000e00007202 */ /* 0x000fe40000000f00 */
[----:B------:R-:W-:-:S07]  /*0b20*/  MOV R14, 0xb40 ;  /* 0x00000b40000e7802 */ /* 0x000fce0000000f00 */
[----:B------:R-:W-:Y:S05]  /*0b30*/  CALL.REL.NOINC `($__internal_0_$__cuda_sm3x_div_rn_noftz_f32_slowpath) ;  /* 0x0000000000307944 */ /* 0x000fea0003c00000 */
[----:B------:R-:W-:-:S07]  /*0b40*/  IMAD.MOV.U32 R17, RZ, RZ, R0 ;  /* 0x000000ffff117224 */ /* 0x000fce00078e0000 */
.L_x_12:
[----:B------:R-:W-:Y:S05]  /*0b50*/  BSYNC.RECONVERGENT B0 ;  /* 0x0000000000007941 */ /* 0x000fea0003800200 */
.L_x_11:
[C---:B------:R-:W-:Y:S01]  /*0b60*/  VIADD R15, R13.reuse, 0x1 ;  /* 0x000000010d0f7836 */ /* 0x040fe20000000000 */
[----:B------:R3:W-:Y:S01]  /*0b70*/  STG.E desc[UR8][R4.64+0x4], R17 ;  /* 0x0000041104007986 */ /* 0x0007e2000c101908 */
[----:B------:R-:W-:Y:S02]  /*0b80*/  ISETP.LT.U32.AND P2, PT, R13, 0x1f, PT ;  /* 0x0000001f0d00780c */ /* 0x000fe40003f41070 */
[----:B------:R-:W-:Y:S01]  /*0b90*/  IMAD.MOV.U32 R13, RZ, RZ, R15 ;  /* 0x000000ffff0d7224 */ /* 0x000fe200078e000f */
[----:B------:R-:W-:-:S04]  /*0ba0*/  IADD3 R0, PT, PT, R2, R15, RZ ;  /* 0x0000000f02007210 */ /* 0x000fc80007ffe0ff */
[----:B------:R-:W-:Y:S02]  /*0bb0*/  ISETP.GT.AND P0, PT, R0, R7, PT ;  /* 0x000000070000720c */ /* 0x000fe40003f04270 */
[----:B------:R-:W-:-:S05]  /*0bc0*/  IADD3 R0, P1, PT, R4, 0x8, RZ ;  /* 0x0000000804007810 */ /* 0x000fca0007f3e0ff */
[----:B------:R-:W-:-:S06]  /*0bd0*/  IMAD.X R19, RZ, RZ, R5, P1 ;  /* 0x000000ffff137224 */ /* 0x000fcc00008e0605 */
[----:B---3--:R-:W-:Y:S05]  /*0be0*/  @!P0 BRA P2, `(.L_x_13) ;  /* 0xfffffffc00348947 */ /* 0x008fea000103ffff */
[----:B------:R-:W-:Y:S05]  /*0bf0*/  EXIT ;  /* 0x000000000000794d */ /* 0x000fea0003800000 */
        .weak           $__internal_0_$__cuda_sm3x_div_rn_noftz_f32_slowpath
        .type           $__internal_0_$__cuda_sm3x_div_rn_noftz_f32_slowpath,@function
        .size           $__internal_0_$__cuda_sm3x_div_rn_noftz_f32_slowpath,(.L_x_26 - $__internal_0_$__cuda_sm3x_div_rn_noftz_f32_slowpath)
$__internal_0_$__cuda_sm3x_div_rn_noftz_f32_slowpath:
[--C-:B------:R-:W-:Y:S01]  /*0c00*/  SHF.R.U32.HI R15, RZ, 0x17, R3.reuse ;  /* 0x00000017ff0f7819 */ /* 0x100fe20000011603 */
[----:B------:R-:W-:Y:S01]  /*0c10*/  BSSY.RECONVERGENT B1, `(.L_x_14) ;  /* 0x0000063000017945 */ /* 0x000fe20003800200 */
[----:B------:R-:W-:Y:S01]  /*0c20*/  SHF.R.U32.HI R16, RZ, 0x17, R0 ;  /* 0x00000017ff107819 */ /* 0x000fe20000011600 */
[----:B------:R-:W-:Y:S01]  /*0c30*/  IMAD.MOV.U32 R17, RZ, RZ, R3 ;  /* 0x000000ffff117224 */ /* 0x000fe200078e0003 */
[----:B------:R-:W-:Y:S02]  /*0c40*/  LOP3.LUT R15, R15, 0xff, RZ, 0xc0, !PT ;  /* 0x000000ff0f0f7812 */ /* 0x000fe400078ec0ff */
[----:B------:R-:W-:Y:S02]  /*0c50*/  LOP3.LUT R19, R16, 0xff, RZ, 0xc0, !PT ;  /* 0x000000ff10137812 */ /* 0x000fe400078ec0ff */
[----:B------:R-:W-:-:S03]  /*0c60*/  IADD3 R20, PT, PT, R15, -0x1, RZ ;  /* 0xffffffff0f147810 */ /* 0x000fc60007ffe0ff */
[----:B------:R-:W-:Y:S01]  /*0c70*/  VIADD R18, R19, 0xffffffff ;  /* 0xffffffff13127836 */ /* 0x000fe20000000000 */
[----:B------:R-:W-:-:S04]  /*0c80*/  ISETP.GT.U32.AND P0, PT, R20, 0xfd, PT ;  /* 0x000000fd1400780c */ /* 0x000fc80003f04070 */
[----:B------:R-:W-:-:S13]  /*0c90*/  ISETP.GT.U32.OR P0, PT, R18, 0xfd, P0 ;  /* 0x000000fd1200780c */ /* 0x000fda0000704470 */
[----:B------:R-:W-:Y:S01]  /*0ca0*/  @!P0 MOV R16, RZ ;  /* 0x000000ff00108202 */ /* 0x000fe20000000f00 */
[----:B------:R-:W-:Y:S06]  /*0cb0*/  @!P0 BRA `(.L_x_15) ;  /* 0x00000000005c8947 */ /* 0x000fec0003800000 */
[----:B------:R-:W-:Y:S02]  /*0cc0*/  FSETP.GTU.FTZ.AND P0, PT, |R0|, +INF , PT ;  /* 0x7f8000000000780b */ /* 0x000fe40003f1c200 */
[----:B------:R-:W-:-:S04]  /*0cd0*/  FSETP.GTU.FTZ.AND P1, PT, |R3|, +INF , PT ;  /* 0x7f8000000300780b */ /* 0x000fc80003f3c200 */
[----:B------:R-:W-:-:S13]  /*0ce0*/  PLOP3.LUT P0, PT, P0, P1, PT, 0xf8, 0x8f ;  /* 0x00000000008f781c */ /* 0x000fda0000703f70 */
[----:B------:R-:W-:Y:S05]  /*0cf0*/  @P0 BRA `(.L_x_16) ;  /* 0x00000004004c0947 */ /* 0x000fea0003800000 */
[----:B------:R-:W-:-:S13]  /*0d00*/  LOP3.LUT P0, RZ, R17, 0x7fffffff, R0, 0xc8, !PT ;  /* 0x7fffffff11ff7812 */ /* 0x000fda000780c800 */
[----:B------:R-:W-:Y:S05]  /*0d10*/  @!P0 BRA `(.L_x_17) ;  /* 0x00000004003c8947 */ /* 0x000fea0003800000 */
[C---:B------:R-:W-:Y:S02]  /*0d20*/  FSETP.NEU.FTZ.AND P2, PT, |R0|.reuse, +INF , PT ;  /* 0x7f8000000000780b */ /* 0x040fe40003f5d200 */
[----:B------:R-:W-:Y:S02]  /*0d30*/  FSETP.NEU.FTZ.AND P1, PT, |R3|, +INF , PT ;  /* 0x7f8000000300780b */ /* 0x000fe40003f3d200 */
[----:B------:R-:W-:-:S11]  /*0d40*/  FSETP.NEU.FTZ.AND P0, PT, |R0|, +INF , PT ;  /* 0x7f8000000000780b */ /* 0x000fd60003f1d200 */
[----:B------:R-:W-:Y:S05]  /*0d50*/  @!P1 BRA !P2, `(.L_x_17) ;  /* 0x00000004002c9947 */ /* 0x000fea0005000000 */
[----:B------:R-:W-:-:S04]  /*0d60*/  LOP3.LUT P2, RZ, R0, 0x7fffffff, RZ, 0xc0, !PT ;  /* 0x7fffffff00ff7812 */ /* 0x000fc8000784c0ff */
[----:B------:R-:W-:-:S13]  /*0d70*/  PLOP3.LUT P1, PT, P1, P2, PT, 0x2f, 0xf2 ;  /* 0x0000000000f2781c */ /* 0x000fda0000f24577 */
[----:B------:R-:W-:Y:S05]  /*0d80*/  @P1 BRA `(.L_x_18) ;  /* 0x0000000400181947 */ /* 0x000fea0003800000 */
[----:B------:R-:W-:-:S04]  /*0d90*/  LOP3.LUT P1, RZ, R17, 0x7fffffff, RZ, 0xc0, !PT ;  /* 0x7fffffff11ff7812 */ /* 0x000fc8000782c0ff */
[----:B------:R-:W-:-:S13]  /*0da0*/  PLOP3.LUT P0, PT, P0, P1, PT, 0x2f, 0xf2 ;  /* 0x0000000000f2781c */ /* 0x000fda0000702577 */
[----:B------:R-:W-:Y:S05]  /*0db0*/  @P0 BRA `(.L_x_19) ;  /* 0x0000000400000947 */ /* 0x000fea0003800000 */
[----:B------:R-:W-:Y:S02]  /*0dc0*/  ISETP.GE.AND P0, PT, R18, RZ, PT ;  /* 0x000000ff1200720c */ /* 0x000fe40003f06270 */
[----:B------:R-:W-:-:S11]  /*0dd0*/  ISETP.GE.AND P1, PT, R20, RZ, PT ;  /* 0x000000ff1400720c */ /* 0x000fd60003f26270 */
[----:B------:R-:W-:Y:S02]  /*0de0*/  @P0 IMAD.MOV.U32 R16, RZ, RZ, RZ ;  /* 0x000000ffff100224 */ /* 0x000fe400078e00ff */
[----:B------:R-:W-:Y:S01]  /*0df0*/  @!P0 FFMA R0, R0, 1.84467440737095516160e+19, RZ ;  /* 0x5f80000000008823 */ /* 0x000fe200000000ff */
[----:B------:R-:W-:Y:S02]  /*0e00*/  @!P0 IMAD.MOV.U32 R16, RZ, RZ, -0x40 ;  /* 0xffffffc0ff108424 */ /* 0x000fe400078e00ff */
[----:B------:R-:W-:-:S03]  /*0e10*/  @!P1 FFMA R17, R3, 1.84467440737095516160e+19, RZ ;  /* 0x5f80000003119823 */ /* 0x000fc600000000ff */
[----:B------:R-:W-:-:S07]  /*0e20*/  @!P1 IADD3 R16, PT, PT, R16, 0x40, RZ ;  /* 0x0000004010109810 */ /* 0x000fce0007ffe0ff */
.L_x_15:
[----:B------:R-:W-:Y:S01]  /*0e30*/  LEA R18, R15, 0xc0800000, 0x17 ;  /* 0xc08000000f127811 */ /* 0x000fe200078eb8ff */
[----:B------:R-:W-:Y:S01]  /*0e40*/  VIADD R19, R19, 0xffffff81 ;  /* 0xffffff8113137836 */ /* 0x000fe20000000000 */
[----:B------:R-:W-:Y:S03]  /*0e50*/  BSSY.RECONVERGENT B2, `(.L_x_20) ;  /* 0x0000035000027945 */ /* 0x000fe60003800200 */
[----:B------:R-:W-:Y:S02]  /*0e60*/  IMAD.IADD R20, R17, 0x1, -R18 ;  /* 0x0000000111147824 */ /* 0x000fe400078e0a12 */
[C---:B------:R-:W-:Y:S01]  /*0e70*/  IMAD R0, R19.reuse, -0x800000, R0 ;  /* 0xff80000013007824 */ /* 0x040fe200078e0200 */
[----:B------:R-:W-:Y:S01]  /*0e80*/  IADD3 R19, PT, PT, R19, 0x7f, -R15 ;  /* 0x0000007f13137810 */ /* 0x000fe20007ffe80f */
[----:B------:R-:W0:Y:S01]  /*0e90*/  MUFU.RCP R17, R20 ;  /* 0x0000001400117308 */ /* 0x000e220000001000 */
[----:B------:R-:W-:-:S02]  /*0ea0*/  FADD.FTZ R21, -R20, -RZ ;  /* 0x800000ff14157221 */ /* 0x000fc40000010100 */
[----:B------:R-:W-:Y:S02]  /*0eb0*/  IADD3 R19, PT, PT, R19, R16, RZ ;  /* 0x0000001013137210 */ /* 0x000fe40007ffe0ff */
[----:B0-----:R-:W-:-:S04]  /*0ec0*/  FFMA R18, R17, R21, 1 ;  /* 0x3f80000011127423 */ /* 0x001fc80000000015 */
[----:B------:R-:W-:-:S04]  /*0ed0*/  FFMA R17, R17, R18, R17 ;  /* 0x0000001211117223 */ /* 0x000fc80000000011 */
[----:B------:R-:W-:-:S04]  /*0ee0*/  FFMA R18, R0, R17, RZ ;  /* 0x0000001100127223 */ /* 0x000fc800000000ff */
[----:B------:R-:W-:-:S04]  /*0ef0*/  FFMA R22, R21, R18, R0 ;  /* 0x0000001215167223 */ /* 0x000fc80000000000 */
[----:B------:R-:W-:-:S04]  /*0f00*/  FFMA R18, R17, R22, R18 ;  /* 0x0000001611127223 */ /* 0x000fc80000000012 */
[----:B------:R-:W-:-:S04]  /*0f10*/  FFMA R21, R21, R18, R0 ;  /* 0x0000001215157223 */ /* 0x000fc80000000000 */
[----:B------:R-:W-:-:S05]  /*0f20*/  FFMA R0, R17, R21, R18 ;  /* 0x0000001511007223 */ /* 0x000fca0000000012 */
[----:B------:R-:W-:-:S04]  /*0f30*/  SHF.R.U32.HI R15, RZ, 0x17, R0 ;  /* 0x00000017ff0f7819 */ /* 0x000fc80000011600 */
[----:B------:R-:W-:-:S05]  /*0f40*/  LOP3.LUT R15, R15, 0xff, RZ, 0xc0, !PT ;  /* 0x000000ff0f0f7812 */ /* 0x000fca00078ec0ff */
[----:B------:R-:W-:-:S04]  /*0f50*/  IMAD.IADD R20, R15, 0x1, R19 ;  /* 0x000000010f147824 */ /* 0x000fc800078e0213 */
[----:B------:R-:W-:-:S05]  /*0f60*/  VIADD R15, R20, 0xffffffff ;  /* 0xffffffff140f7836 */ /* 0x000fca0000000000 */
[----:B------:R-:W-:-:S13]  /*0f70*/  ISETP.GE.U32.AND P0, PT, R15, 0xfe, PT ;  /* 0x000000fe0f00780c */ /* 0x000fda0003f06070 */
[----:B------:R-:W-:Y:S05]  /*0f80*/  @!P0 BRA `(.L_x_21) ;  /* 0x0000000000808947 */ /* 0x000fea0003800000 */
[----:B------:R-:W-:-:S13]  /*0f90*/  ISETP.GT.AND P0, PT, R20, 0xfe, PT ;  /* 0x000000fe1400780c */ /* 0x000fda0003f04270 */
[----:B------:R-:W-:Y:S05]  /*0fa0*/  @P0 BRA `(.L_x_22) ;  /* 0x00000000006c0947 */ /* 0x000fea0003800000 */
[----:B------:R-:W-:-:S13]  /*0fb0*/  ISETP.GE.AND P0, PT, R20, 0x1, PT ;  /* 0x000000011400780c */ /* 0x000fda0003f06270 */
[----:B------:R-:W-:Y:S05]  /*0fc0*/  @P0 BRA `(.L_x_23) ;  /* 0x0000000000740947 */ /* 0x000fea0003800000 */
[----:B------:R-:W-:Y:S02]  /*0fd0*/  ISETP.GE.AND P0, PT, R20, -0x18, PT ;  /* 0xffffffe81400780c */ /* 0x000fe40003f06270 */
[----:B------:R-:W-:-:S11]  /*0fe0*/  LOP3.LUT R0, R0, 0x80000000, RZ, 0xc0, !PT ;  /* 0x8000000000007812 */ /* 0x000fd600078ec0ff */
[----:B------:R-:W-:Y:S05]  /*0ff0*/  @!P0 BRA `(.L_x_23) ;  /* 0x0000000000688947 */ /* 0x000fea0003800000 */
[-C--:B------:R-:W-:Y:S01]  /*1000*/  FFMA.RZ R15, R17, R21.reuse, R18 ;  /* 0x00000015110f7223 */ /* 0x080fe2000000c012 */
[----:B------:R-:W-:Y:S01]  /*1010*/  IMAD.MOV R19, RZ, RZ, -R20 ;  /* 0x000000ffff137224 */ /* 0x000fe200078e0a14 */
[C---:B------:R-:W-:Y:S02]  /*1020*/  ISETP.NE.AND P2, PT, R20.reuse, RZ, PT ;  /* 0x000000ff1400720c */ /* 0x040fe40003f45270 */
[C---:B------:R-:W-:Y:S02]  /*1030*/  ISETP.NE.AND P1, PT, R20.reuse, RZ, PT ;  /* 0x000000ff1400720c */ /* 0x040fe40003f25270 */
[----:B------:R-:W-:Y:S01]  /*1040*/  LOP3.LUT R16, R15, 0x7fffff, RZ, 0xc0, !PT ;  /* 0x007fffff0f107812 */ /* 0x000fe200078ec0ff */
[CCC-:B------:R-:W-:Y:S01]  /*1050*/  FFMA.RP R15, R17.reuse, R21.reuse, R18.reuse ;  /* 0x00000015110f7223 */ /* 0x1c0fe20000008012 */
[----:B------:R-:W-:Y:S01]  /*1060*/  FFMA.RM R18, R17, R21, R18 ;  /* 0x0000001511127223 */ /* 0x000fe20000004012 */
[----:B------:R-:W-:Y:S02]  /*1070*/  IADD3 R17, PT, PT, R20, 0x20, RZ ;  /* 0x0000002014117810 */ /* 0x000fe40007ffe0ff */
[----:B------:R-:W-:-:S02]  /*1080*/  LOP3.LUT R16, R16, 0x800000, RZ, 0xfc, !PT ;  /* 0x0080000010107812 */ /* 0x000fc400078efcff */
[----:B------:R-:W-:Y:S02]  /*1090*/  FSETP.NEU.FTZ.AND P0, PT, R15, R18, PT ;  /* 0x000000120f00720b */ /* 0x000fe40003f1d000 */
[----:B------:R-:W-:Y:S02]  /*10a0*/  SHF.L.U32 R17, R16, R17, RZ ;  /* 0x0000001110117219 */ /* 0x000fe400000006ff */
[----:B------:R-:W-:Y:S02]  /*10b0*/  SEL R15, R19, RZ, P2 ;  /* 0x000000ff130f7207 */ /* 0x000fe40001000000 */
[----:B------:R-:W-:Y:S02]  /*10c0*/  ISETP.NE.AND P1, PT, R17, RZ, P1 ;  /* 0x000000ff1100720c */ /* 0x000fe40000f25270 */
[----:B------:R-:W-:Y:S02]  /*10d0*/  SHF.R.U32.HI R15, RZ, R15, R16 ;  /* 0x0000000fff0f7219 */ /* 0x000fe40000011610 */
[----:B------:R-:W-:-:S02]  /*10e0*/  PLOP3.LUT P0, PT, P0, P1, PT, 0xf8, 0x8f ;  /* 0x00000000008f781c */ /* 0x000fc40000703f70 */
[----:B------:R-:W-:Y:S02]  /*10f0*/  SHF.R.U32.HI R17, RZ, 0x1, R15 ;  /* 0x00000001ff117819 */ /* 0x000fe4000001160f */
[----:B------:R-:W-:-:S04]  /*1100*/  SEL R16, RZ, 0x1, !P0 ;  /* 0x00000001ff107807 */ /* 0x000fc80004000000 */
[----:B------:R-:W-:-:S04]  /*1110*/  LOP3.LUT R16, R16, 0x1, R17, 0xf8, !PT ;  /* 0x0000000110107812 */ /* 0x000fc800078ef811 */
[----:B------:R-:W-:-:S05]  /*1120*/  LOP3.LUT R16, R16, R15, RZ, 0xc0, !PT ;  /* 0x0000000f10107212 */ /* 0x000fca00078ec0ff */
[----:B------:R-:W-:-:S05]  /*1130*/  IMAD.IADD R17, R17, 0x1, R16 ;  /* 0x0000000111117824 */ /* 0x000fca00078e0210 */
[----:B------:R-:W-:Y:S01]  /*1140*/  LOP3.LUT R0, R17, R0, RZ, 0xfc, !PT ;  /* 0x0000000011007212 */ /* 0x000fe200078efcff */
[----:B------:R-:W-:Y:S06]  /*1150*/  BRA `(.L_x_23) ;  /* 0x0000000000107947 */ /* 0x000fec0003800000 */
.L_x_22:
[----:B------:R-:W-:-:S04]  /*1160*/  LOP3.LUT R0, R0, 0x80000000, RZ, 0xc0, !PT ;  /* 0x8000000000007812 */ /* 0x000fc800078ec0ff */
[----:B------:R-:W-:Y:S01]  /*1170*/  LOP3.LUT R0, R0, 0x7f800000, RZ, 0xfc, !PT ;  /* 0x7f80000000007812 */ /* 0x000fe200078efcff */
[----:B------:R-:W-:Y:S06]  /*1180*/  BRA `(.L_x_23) ;  /* 0x0000000000047947 */ /* 0x000fec0003800000 */
.L_x_21:
[----:B------:R-:W-:-:S07]  /*1190*/  LEA R0, R19, R0, 0x17 ;  /* 0x0000000013007211 */ /* 0x000fce00078eb8ff */
.L_x_23:
[----:B------:R-:W-:Y:S05]  /*11a0*/  BSYNC.RECONVERGENT B2 ;  /* 0x0000000000027941 */ /* 0x000fea0003800200 */
.L_x_20:
[----:B------:R-:W-:Y:S05]  /*11b0*/  BRA `(.L_x_24) ;  /* 0x0000000000207947 */ /* 0x000fea0003800000 */
.L_x_19:
[----:B------:R-:W-:-:S04]  /*11c0*/  LOP3.LUT R0, R17, 0x80000000, R0, 0x48, !PT ;  /* 0x8000000011007812 */ /* 0x000fc800078e4800 */
[----:B------:R-:W-:Y:S01]  /*11d0*/  LOP3.LUT R0, R0, 0x7f800000, RZ, 0xfc, !PT ;  /* 0x7f80000000007812 */ /* 0x000fe200078efcff */
[----:B------:R-:W-:Y:S06]  /*11e0*/  BRA `(.L_x_24) ;  /* 0x0000000000147947 */ /* 0x000fec0003800000 */
.L_x_18:
[----:B------:R-:W-:Y:S01]  /*11f0*/  LOP3.LUT R0, R17, 0x80000000, R0, 0x48, !PT ;  /* 0x8000000011007812 */ /* 0x000fe200078e4800 */
[----:B------:R-:W-:Y:S06]  /*1200*/  BRA `(.L_x_24) ;  /* 0x00000000000c7947 */ /* 0x000fec0003800000 */
.L_x_17:
[----:B------:R-:W0:Y:S01]  /*1210*/  MUFU.RSQ R0, -QNAN ;  /* 0xffc0000000007908 */ /* 0x000e220000001400 */
[----:B------:R-:W-:Y:S05]  /*1220*/  BRA `(.L_x_24) ;  /* 0x0000000000047947 */ /* 0x000fea0003800000 */
.L_x_16:
[----:B------:R-:W-:-:S07]  /*1230*/  FADD.FTZ R0, R0, R3 ;  /* 0x0000000300007221 */ /* 0x000fce0000010000 */
.L_x_24:
[----:B------:R-:W-:Y:S05]  /*1240*/  BSYNC.RECONVERGENT B1 ;  /* 0x0000000000017941 */ /* 0x000fea0003800200 */
.L_x_14:
[----:B------:R-:W-:-:S04]  /*1250*/  IMAD.MOV.U32 R15, RZ, RZ, 0x0 ;  /* 0x00000000ff0f7424 */ /* 0x000fc800078e00ff */
[----:B0-----:R-:W-:Y:S05]  /*1260*/  RET.REL.NODEC R14 `(_Z29MutualIntensExtract_v2_KernelPiPfS0_lll) ;  /* 0xffffffec0e647950 */ /* 0x001fea0003c3ffff */
.L_x_25:
        /* <DEDUP_REMOVED lines=9> */
.L_x_26:


//--------------------- .nv.shared.reserved.0     --------------------------
	.section	.nv.shared.reserved.0,"aw",@nobits
	.weak		__nv_reservedSMEM_offset_0_alias
	.size		__nv_reservedSMEM_offset_0_alias, 0, 64
	.other		__nv_reservedSMEM_offset_0_alias,@"STO_CUDA_RESERVED_SHARED STV_DEFAULT"
__nv_reservedSMEM_offset_0_alias:
	.zero		0
	.zero		64


//--------------------- .nv.shared._Z29MutualIntensExtract_v2_KernelPiPfS0_lll --------------------------
	.section	.nv.shared._Z29MutualIntensExtract_v2_KernelPiPfS0_lll,"aw",@nobits
	.sectionflags	@""
	.align	4
.nv.shared._Z29MutualIntensExtract_v2_KernelPiPfS0_lll:
	.zero		1280


//--------------------- .nv.constant0._Z30MutualIntensExtract_PackUnPackILi32EEvPflf --------------------------
	.section	.nv.constant0._Z30MutualIntensExtract_PackUnPackILi32EEvPflf,"a",@progbits
	.sectionflags	@""
	.align	4
.nv.constant0._Z30MutualIntensExtract_PackUnPackILi32EEvPflf:
	.zero		916


//--------------------- .nv.constant0._Z29MutualIntensExtract_v2_KernelPiPfS0_lll --------------------------
	.section	.nv.constant0._Z29MutualIntensExtract_v2_KernelPiPfS0_lll,"a",@progbits
	.sectionflags	@""
	.align	4
.nv.constant0._Z29MutualIntensExtract_v2_KernelPiPfS0_lll:
	.zero		944


//--------------------- SYMBOLS --------------------------

	.type		.nv.reservedSmem.offset0,@object
	.size		.nv.reservedSmem.offset0,0x4
	.type		.nv.reservedSmem.cap,@object
	.size		.nv.reservedSmem.cap,0x4
